//
// Generated by NVIDIA NVVM Compiler
//
// Compiler Build ID: CL-36424714
// Cuda compilation tools, release 13.0, V13.0.88
// Based on NVVM 20.0.0
//

.version 9.0
.target sm_100
.address_size 64

	// .globl	_Z10calc_accel13pedestrians_tPfS0_m

.visible .entry _Z10calc_accel13pedestrians_tPfS0_m(
	.param .align 8 .b8 _Z10calc_accel13pedestrians_tPfS0_m_param_0[32],
	.param .u64 .ptr .align 1 _Z10calc_accel13pedestrians_tPfS0_m_param_1,
	.param .u64 .ptr .align 1 _Z10calc_accel13pedestrians_tPfS0_m_param_2,
	.param .u64 _Z10calc_accel13pedestrians_tPfS0_m_param_3
)
{
	.reg .pred 	%p<24>;
	.reg .b32 	%r<26>;
	.reg .b32 	%f<173>;
	.reg .b64 	%rd<53>;

	ld.param.u64 	%rd25, [_Z10calc_accel13pedestrians_tPfS0_m_param_0+24];
	ld.param.u64 	%rd24, [_Z10calc_accel13pedestrians_tPfS0_m_param_0+16];
	ld.param.u64 	%rd23, [_Z10calc_accel13pedestrians_tPfS0_m_param_0+8];
	ld.param.u64 	%rd22, [_Z10calc_accel13pedestrians_tPfS0_m_param_0];
	ld.param.u64 	%rd26, [_Z10calc_accel13pedestrians_tPfS0_m_param_1];
	ld.param.u64 	%rd27, [_Z10calc_accel13pedestrians_tPfS0_m_param_2];
	ld.param.u64 	%rd28, [_Z10calc_accel13pedestrians_tPfS0_m_param_3];
	cvta.to.global.u64 	%rd1, %rd22;
	cvta.to.global.u64 	%rd2, %rd23;
	cvta.to.global.u64 	%rd3, %rd24;
	cvta.to.global.u64 	%rd4, %rd25;
	mov.u32 	%r1, %ntid.x;
	mov.u32 	%r2, %ctaid.x;
	mov.u32 	%r3, %tid.x;
	mad.lo.s32 	%r4, %r1, %r2, %r3;
	cvt.u64.u32 	%rd5, %r4;
	setp.le.u64 	%p1, %rd28, %rd5;
	@%p1 bra 	$L__BB0_18;
	shl.b64 	%rd30, %rd5, 2;
	add.s64 	%rd31, %rd1, %rd30;
	ld.global.f32 	%f1, [%rd31];
	add.s64 	%rd32, %rd2, %rd30;
	ld.global.f32 	%f2, [%rd32];
	add.s64 	%rd33, %rd3, %rd30;
	ld.global.f32 	%f3, [%rd33];
	add.s64 	%rd34, %rd4, %rd30;
	ld.global.f32 	%f4, [%rd34];
	setp.eq.s64 	%p2, %rd28, 1;
	mov.b64 	%rd52, 0;
	@%p2 bra 	$L__BB0_12;
	and.b64  	%rd52, %rd28, -2;
	add.s64 	%rd50, %rd4, 4;
	add.s64 	%rd49, %rd3, 4;
	add.s64 	%rd48, %rd2, 4;
	add.s64 	%rd47, %rd1, 4;
	mov.u64 	%rd51, %rd52;
$L__BB0_3:
	ld.global.f32 	%f58, [%rd47+-4];
	ld.global.f32 	%f59, [%rd48+-4];
	sub.f32 	%f7, %f1, %f58;
	sub.f32 	%f8, %f2, %f59;
	abs.f32 	%f60, %f7;
	abs.f32 	%f61, %f8;
	mov.b32 	%r5, %f61;
	mov.b32 	%r6, %f60;
	min.s32 	%r7, %r5, %r6;
	mov.b32 	%f62, %r7;
	max.s32 	%r8, %r6, %r5;
	mov.b32 	%f63, %r8;
	and.b32  	%r9, %r8, -33554432;
	xor.b32  	%r10, %r9, 2122317824;
	mov.b32 	%f64, %r10;
	mul.f32 	%f65, %f62, %f64;
	mul.f32 	%f66, %f63, %f64;
	mul.f32 	%f67, %f65, %f65;
	fma.rn.f32 	%f68, %f66, %f66, %f67;
	sqrt.rn.f32 	%f69, %f68;
	or.b32  	%r11, %r9, 8388608;
	mov.b32 	%f70, %r11;
	mul.f32 	%f71, %f69, %f70;
	setp.eq.f32 	%p3, %f62, 0f00000000;
	selp.f32 	%f72, %f63, %f71, %p3;
	setp.eq.f32 	%p4, %f62, 0f7F800000;
	selp.f32 	%f9, 0f7F800000, %f72, %p4;
	setp.geu.f32 	%p5, %f9, 0f40000000;
	setp.leu.f32 	%p6, %f9, 0f3089705F;
	or.pred  	%p7, %p5, %p6;
	@%p7 bra 	$L__BB0_7;
	mov.f32 	%f74, 0f3F4CCCCD;
	sub.f32 	%f10, %f74, %f9;
	div.rn.f32 	%f11, %f7, %f9;
	div.rn.f32 	%f12, %f8, %f9;
	setp.ltu.f32 	%p8, %f10, 0f00000000;
	mov.f32 	%f157, 0f00000000;
	mov.f32 	%f158, %f157;
	@%p8 bra 	$L__BB0_6;
	ld.global.f32 	%f75, [%rd49+-4];
	ld.global.f32 	%f76, [%rd50+-4];
	mul.f32 	%f77, %f11, 0f47EA6000;
	fma.rn.f32 	%f78, %f10, %f77, 0f00000000;
	mul.f32 	%f79, %f12, 0f47EA6000;
	fma.rn.f32 	%f80, %f10, %f79, 0f00000000;
	sub.f32 	%f81, %f75, %f3;
	sub.f32 	%f82, %f76, %f4;
	mul.f32 	%f83, %f82, %f11;
	mul.f32 	%f84, %f81, %f12;
	sub.f32 	%f85, %f83, %f84;
	mul.f32 	%f86, %f10, 0f48742400;
	mul.f32 	%f87, %f86, %f85;
	mul.f32 	%f88, %f12, %f87;
	sub.f32 	%f157, %f78, %f88;
	fma.rn.f32 	%f158, %f11, %f87, %f80;
$L__BB0_6:
	div.rn.f32 	%f89, %f157, 0f42A00000;
	add.f32 	%f159, %f159, %f89;
	div.rn.f32 	%f90, %f158, 0f42A00000;
	add.f32 	%f160, %f160, %f90;
$L__BB0_7:
	ld.global.f32 	%f91, [%rd47];
	ld.global.f32 	%f92, [%rd48];
	sub.f32 	%f21, %f1, %f91;
	sub.f32 	%f22, %f2, %f92;
	abs.f32 	%f93, %f21;
	abs.f32 	%f94, %f22;
	mov.b32 	%r12, %f94;
	mov.b32 	%r13, %f93;
	min.s32 	%r14, %r12, %r13;
	mov.b32 	%f95, %r14;
	max.s32 	%r15, %r13, %r12;
	mov.b32 	%f96, %r15;
	and.b32  	%r16, %r15, -33554432;
	xor.b32  	%r17, %r16, 2122317824;
	mov.b32 	%f97, %r17;
	mul.f32 	%f98, %f95, %f97;
	mul.f32 	%f99, %f96, %f97;
	mul.f32 	%f100, %f98, %f98;
	fma.rn.f32 	%f101, %f99, %f99, %f100;
	sqrt.rn.f32 	%f102, %f101;
	or.b32  	%r18, %r16, 8388608;
	mov.b32 	%f103, %r18;
	mul.f32 	%f104, %f102, %f103;
	setp.eq.f32 	%p9, %f95, 0f00000000;
	selp.f32 	%f105, %f96, %f104, %p9;
	setp.eq.f32 	%p10, %f95, 0f7F800000;
	selp.f32 	%f23, 0f7F800000, %f105, %p10;
	setp.geu.f32 	%p11, %f23, 0f40000000;
	setp.leu.f32 	%p12, %f23, 0f3089705F;
	or.pred  	%p13, %p11, %p12;
	@%p13 bra 	$L__BB0_11;
	mov.f32 	%f107, 0f3F4CCCCD;
	sub.f32 	%f24, %f107, %f23;
	div.rn.f32 	%f25, %f21, %f23;
	div.rn.f32 	%f26, %f22, %f23;
	setp.ltu.f32 	%p14, %f24, 0f00000000;
	mov.f32 	%f161, 0f00000000;
	mov.f32 	%f162, %f161;
	@%p14 bra 	$L__BB0_10;
	ld.global.f32 	%f108, [%rd49];
	ld.global.f32 	%f109, [%rd50];
	mul.f32 	%f110, %f25, 0f47EA6000;
	fma.rn.f32 	%f111, %f24, %f110, 0f00000000;
	mul.f32 	%f112, %f26, 0f47EA6000;
	fma.rn.f32 	%f113, %f24, %f112, 0f00000000;
	sub.f32 	%f114, %f108, %f3;
	sub.f32 	%f115, %f109, %f4;
	mul.f32 	%f116, %f115, %f25;
	mul.f32 	%f117, %f114, %f26;
	sub.f32 	%f118, %f116, %f117;
	mul.f32 	%f119, %f24, 0f48742400;
	mul.f32 	%f120, %f119, %f118;
	mul.f32 	%f121, %f26, %f120;
	sub.f32 	%f161, %f111, %f121;
	fma.rn.f32 	%f162, %f25, %f120, %f113;
$L__BB0_10:
	div.rn.f32 	%f122, %f161, 0f42A00000;
	add.f32 	%f159, %f159, %f122;
	div.rn.f32 	%f123, %f162, 0f42A00000;
	add.f32 	%f160, %f160, %f123;
$L__BB0_11:
	add.s64 	%rd51, %rd51, -2;
	add.s64 	%rd50, %rd50, 8;
	add.s64 	%rd49, %rd49, 8;
	add.s64 	%rd48, %rd48, 8;
	add.s64 	%rd47, %rd47, 8;
	setp.ne.s64 	%p15, %rd51, 0;
	@%p15 bra 	$L__BB0_3;
$L__BB0_12:
	and.b64  	%rd35, %rd28, 1;
	setp.eq.b64 	%p16, %rd35, 1;
	not.pred 	%p17, %p16;
	@%p17 bra 	$L__BB0_17;
	cvta.to.global.u64 	%rd36, %rd22;
	shl.b64 	%rd37, %rd52, 2;
	add.s64 	%rd38, %rd36, %rd37;
	ld.global.f32 	%f124, [%rd38];
	add.s64 	%rd39, %rd2, %rd37;
	ld.global.f32 	%f125, [%rd39];
	add.s64 	%rd40, %rd3, %rd37;
	ld.global.f32 	%f39, [%rd40];
	add.s64 	%rd41, %rd4, %rd37;
	ld.global.f32 	%f40, [%rd41];
	sub.f32 	%f41, %f1, %f124;
	sub.f32 	%f42, %f2, %f125;
	abs.f32 	%f126, %f41;
	abs.f32 	%f127, %f42;
	mov.b32 	%r19, %f127;
	mov.b32 	%r20, %f126;
	min.s32 	%r21, %r19, %r20;
	mov.b32 	%f128, %r21;
	max.s32 	%r22, %r20, %r19;
	mov.b32 	%f129, %r22;
	and.b32  	%r23, %r22, -33554432;
	xor.b32  	%r24, %r23, 2122317824;
	mov.b32 	%f130, %r24;
	mul.f32 	%f131, %f128, %f130;
	mul.f32 	%f132, %f129, %f130;
	mul.f32 	%f133, %f131, %f131;
	fma.rn.f32 	%f134, %f132, %f132, %f133;
	sqrt.rn.f32 	%f135, %f134;
	or.b32  	%r25, %r23, 8388608;
	mov.b32 	%f136, %r25;
	mul.f32 	%f137, %f135, %f136;
	setp.eq.f32 	%p18, %f128, 0f00000000;
	selp.f32 	%f138, %f129, %f137, %p18;
	setp.eq.f32 	%p19, %f128, 0f7F800000;
	selp.f32 	%f43, 0f7F800000, %f138, %p19;
	setp.geu.f32 	%p20, %f43, 0f40000000;
	setp.leu.f32 	%p21, %f43, 0f3089705F;
	or.pred  	%p22, %p20, %p21;
	@%p22 bra 	$L__BB0_17;
	mov.f32 	%f140, 0f3F4CCCCD;
	sub.f32 	%f44, %f140, %f43;
	div.rn.f32 	%f45, %f41, %f43;
	div.rn.f32 	%f46, %f42, %f43;
	setp.ltu.f32 	%p23, %f44, 0f00000000;
	mov.f32 	%f169, 0f00000000;
	mov.f32 	%f170, %f169;
	@%p23 bra 	$L__BB0_16;
	mul.f32 	%f141, %f45, 0f47EA6000;
	fma.rn.f32 	%f142, %f44, %f141, 0f00000000;
	mul.f32 	%f143, %f46, 0f47EA6000;
	fma.rn.f32 	%f144, %f44, %f143, 0f00000000;
	sub.f32 	%f145, %f39, %f3;
	sub.f32 	%f146, %f40, %f4;
	mul.f32 	%f147, %f146, %f45;
	mul.f32 	%f148, %f145, %f46;
	sub.f32 	%f149, %f147, %f148;
	mul.f32 	%f150, %f44, 0f48742400;
	mul.f32 	%f151, %f150, %f149;
	mul.f32 	%f152, %f46, %f151;
	sub.f32 	%f169, %f142, %f152;
	fma.rn.f32 	%f170, %f45, %f151, %f144;
$L__BB0_16:
	div.rn.f32 	%f153, %f169, 0f42A00000;
	add.f32 	%f159, %f159, %f153;
	div.rn.f32 	%f154, %f170, 0f42A00000;
	add.f32 	%f160, %f160, %f154;
$L__BB0_17:
	cvta.to.global.u64 	%rd42, %rd26;
	shl.b64 	%rd43, %rd5, 2;
	add.s64 	%rd44, %rd42, %rd43;
	st.global.f32 	[%rd44], %f159;
	cvta.to.global.u64 	%rd45, %rd27;
	add.s64 	%rd46, %rd45, %rd43;
	st.global.f32 	[%rd46], %f160;
$L__BB0_18:
	ret;

}


// ===== COMPILED SASS (sm_100) =====

	.target	sm_100

	.elftype	@"ET_EXEC"


//--------------------- .note.nv.tkinfo           --------------------------
	.section	.note.nv.tkinfo,"",@"SHT_NOTE"
	.sectionflags	@"SHF_NOTE_NV_TKINFO"
	.tkinfo
        /*0018*/ 	.word	0x00000002
        /*0030*/ 	.string	""
        /*0030*/ 	.string	"ptxas"
        /*0030*/ 	.string	"Cuda compilation tools, release 13.0, V13.0.88"
        /*0030*/ 	.string	"Build cuda_13.0.r13.0/compiler.36424714_0"
        /*0030*/ 	.string	"-arch sm_100 -m 64 "



//--------------------- .note.nv.cuinfo           --------------------------
	.section	.note.nv.cuinfo,"",@"SHT_NOTE"
	.sectionflags	@"SHF_NOTE_NV_CUINFO"
        /*0018*/ 	.short	0x0002
        /*001a*/ 	.short	0x0064
        /*001c*/ 	.short	0x0082
	.zero		2


//--------------------- .nv.info                  --------------------------
	.section	.nv.info,"",@"SHT_CUDA_INFO"
	.align	4


	//----- nvinfo : EIATTR_REGCOUNT
	.align		4
        /*0000*/ 	.byte	0x04, 0x2f
        /*0002*/ 	.short	(.L_1 - .L_0)
	.align		4
.L_0:
        /*0004*/ 	.word	index@(_Z10calc_accel13pedestrians_tPfS0_m)
        /*0008*/ 	.word	0x00000020


	//----- nvinfo : EIATTR_FRAME_SIZE
	.align		4
.L_1:
        /*000c*/ 	.byte	0x04, 0x11
        /*000e*/ 	.short	(.L_3 - .L_2)
	.align		4
.L_2:
        /*0010*/ 	.word	index@($__internal_1_$__cuda_sm3x_div_rn_noftz_f32_slowpath)
        /*0014*/ 	.word	0x00000000


	//----- nvinfo : EIATTR_FRAME_SIZE
	.align		4
.L_3:
        /*0018*/ 	.byte	0x04, 0x11
        /*001a*/ 	.short	(.L_5 - .L_4)
	.align		4
.L_4:
        /*001c*/ 	.word	index@($__internal_0_$__cuda_sm20_sqrt_rn_f32_slowpath)
        /*0020*/ 	.word	0x00000000


	//----- nvinfo : EIATTR_FRAME_SIZE
	.align		4
.L_5:
        /*0024*/ 	.byte	0x04, 0x11
        /*0026*/ 	.short	(.L_7 - .L_6)
	.align		4
.L_6:
        /*0028*/ 	.word	index@(_Z10calc_accel13pedestrians_tPfS0_m)
        /*002c*/ 	.word	0x00000000


	//----- nvinfo : EIATTR_MIN_STACK_SIZE
	.align		4
.L_7:
        /*0030*/ 	.byte	0x04, 0x12
        /*0032*/ 	.short	(.L_9 - .L_8)
	.align		4
.L_8:
        /*0034*/ 	.word	index@(_Z10calc_accel13pedestrians_tPfS0_m)
        /*0038*/ 	.word	0x00000000
.L_9:


//--------------------- .nv.compat                --------------------------
	.section	.nv.compat,"",@"SHT_CUDA_COMPAT_INFO"
	.align	4
        /*0000*/ 	.byte	0x02, 0x09, 0x00, 0x00, 0x02, 0x02, 0x01, 0x00, 0x02, 0x05, 0x05, 0x00, 0x03, 0x07, 0x01, 0x01
        /*0010*/ 	.byte	0x02, 0x03, 0x00, 0x00, 0x02, 0x06, 0x01, 0x00, 0x04, 0x0b, 0x08, 0x00, 0x01, 0x00, 0x00, 0x00
        /*0020*/ 	.byte	0x00, 0x00, 0x00, 0x00


//--------------------- .nv.info._Z10calc_accel13pedestrians_tPfS0_m --------------------------
	.section	.nv.info._Z10calc_accel13pedestrians_tPfS0_m,"",@"SHT_CUDA_INFO"
	.sectionflags	@""
	.align	4


	//----- nvinfo : EIATTR_CUDA_API_VERSION
	.align		4
        /*0000*/ 	.byte	0x04, 0x37
        /*0002*/ 	.short	(.L_11 - .L_10)
.L_10:
        /*0004*/ 	.word	0x00000082


	//----- nvinfo : EIATTR_KPARAM_INFO
	.align		4
.L_11:
        /*0008*/ 	.byte	0x04, 0x17
        /*000a*/ 	.short	(.L_13 - .L_12)
.L_12:
        /*000c*/ 	.word	0x00000000
        /*0010*/ 	.short	0x0003
        /*0012*/ 	.short	0x0030
        /*0014*/ 	.byte	0x00, 0xf0, 0x21, 0x00


	//----- nvinfo : EIATTR_KPARAM_INFO
	.align		4
.L_13:
        /*0018*/ 	.byte	0x04, 0x17
        /*001a*/ 	.short	(.L_15 - .L_14)
.L_14:
        /*001c*/ 	.word	0x00000000
        /*0020*/ 	.short	0x0002
        /*0022*/ 	.short	0x0028
        /*0024*/ 	.byte	0x00, 0xf5, 0x21, 0x00


	//----- nvinfo : EIATTR_KPARAM_INFO
	.align		4
.L_15:
        /*0028*/ 	.byte	0x04, 0x17
        /*002a*/ 	.short	(.L_17 - .L_16)
.L_16:
        /*002c*/ 	.word	0x00000000
        /*0030*/ 	.short	0x0001
        /*0032*/ 	.short	0x0020
        /*0034*/ 	.byte	0x00, 0xf5, 0x21, 0x00


	//----- nvinfo : EIATTR_KPARAM_INFO
	.align		4
.L_17:
        /*0038*/ 	.byte	0x04, 0x17
        /*003a*/ 	.short	(.L_19 - .L_18)
.L_18:
        /*003c*/ 	.word	0x00000000
        /*0040*/ 	.short	0x0000
        /*0042*/ 	.short	0x0000
        /*0044*/ 	.byte	0x00, 0xf0, 0x81, 0x00


	//----- nvinfo : EIATTR_SPARSE_MMA_MASK
	.align		4
.L_19:
        /*0048*/ 	.byte	0x03, 0x50
        /*004a*/ 	.short	0x0000


	//----- nvinfo : EIATTR_MAXREG_COUNT
	.align		4
        /*004c*/ 	.byte	0x03, 0x1b
        /*004e*/ 	.short	0x00ff


	//----- nvinfo : EIATTR_MERCURY_ISA_VERSION
	.align		4
        /*0050*/ 	.byte	0x03, 0x5f
        /*0052*/ 	.short	0x0101


	//----- nvinfo : EIATTR_VRC_CTA_INIT_COUNT
	.align		4
        /*0054*/ 	.byte	0x02, 0x4a
	.zero		1
	.zero		1


	//----- nvinfo : EIATTR_EXIT_INSTR_OFFSETS
	.align		4
        /*0058*/ 	.byte	0x04, 0x1c
        /*005a*/ 	.short	(.L_21 - .L_20)


	//   ....[0]....
.L_20:
        /*005c*/ 	.word	0x00000080


	//   ....[1]....
        /*0060*/ 	.word	0x00001bd0


	//----- nvinfo : EIATTR_CRS_STACK_SIZE
	.align		4
.L_21:
        /*0064*/ 	.byte	0x04, 0x1e
        /*0066*/ 	.short	(.L_23 - .L_22)
.L_22:
        /*0068*/ 	.word	0x00000000


	//----- nvinfo : EIATTR_CBANK_PARAM_SIZE
	.align		4
.L_23:
        /*006c*/ 	.byte	0x03, 0x19
        /*006e*/ 	.short	0x0038


	//----- nvinfo : EIATTR_PARAM_CBANK
	.align		4
        /*0070*/ 	.byte	0x04, 0x0a
        /*0072*/ 	.short	(.L_25 - .L_24)
	.align		4
.L_24:
        /*0074*/ 	.word	index@(.nv.constant0._Z10calc_accel13pedestrians_tPfS0_m)
        /*0078*/ 	.short	0x0380
        /*007a*/ 	.short	0x0038


	//----- nvinfo : EIATTR_SW_WAR
	.align		4
.L_25:
        /*007c*/ 	.byte	0x04, 0x36
        /*007e*/ 	.short	(.L_27 - .L_26)
.L_26:
        /*0080*/ 	.word	0x00000008
.L_27:


//--------------------- .nv.callgraph             --------------------------
	.section	.nv.callgraph,"",@"SHT_CUDA_CALLGRAPH"
	.align	4
	.sectionentsize	8
	.align		4
        /*0000*/ 	.word	0x00000000
	.align		4
        /*0004*/ 	.word	0xffffffff
	.align		4
        /*0008*/ 	.word	0x00000000
	.align		4
        /*000c*/ 	.word	0xfffffffe
	.align		4
        /*0010*/ 	.word	0x00000000
	.align		4
        /*0014*/ 	.word	0xfffffffd
	.align		4
        /*0018*/ 	.word	0x00000000
	.align		4
        /*001c*/ 	.word	0xfffffffc


//--------------------- .text._Z10calc_accel13pedestrians_tPfS0_m --------------------------
	.section	.text._Z10calc_accel13pedestrians_tPfS0_m,"ax",@progbits
	.align	128
        .global         _Z10calc_accel13pedestrians_tPfS0_m
        .type           _Z10calc_accel13pedestrians_tPfS0_m,@function
        .size           _Z10calc_accel13pedestrians_tPfS0_m,(.L_x_57 - _Z10calc_accel13pedestrians_tPfS0_m)
        .other          _Z10calc_accel13pedestrians_tPfS0_m,@"STO_CUDA_ENTRY STV_DEFAULT"
_Z10calc_accel13pedestrians_tPfS0_m:
.text._Z10calc_accel13pedestrians_tPfS0_m:
[----:B------:R-:W-:Y:S01]  /*0000*/  LDC R1, c[0x0][0x37c] ;  /* 0x0000df00ff017b82 */ /* 0x000fe20000000800 */
[----:B------:R-:W0:Y:S01]  /*0010*/  S2R R18, SR_CTAID.X ;  /* 0x0000000000127919 */ /* 0x000e220000002500 */
[----:B------:R-:W0:Y:S01]  /*0020*/  LDCU UR4, c[0x0][0x360] ;  /* 0x00006c00ff0477ac */ /* 0x000e220008000800 */
[----:B------:R-:W0:Y:S01]  /*0030*/  S2R R3, SR_TID.X ;  /* 0x0000000000037919 */ /* 0x000e220000002100 */
[----:B------:R-:W1:Y:S01]  /*0040*/  LDCU.64 UR14, c[0x0][0x3b0] ;  /* 0x00007600ff0e77ac */ /* 0x000e620008000a00 */
[----:B0-----:R-:W-:-:S05]  /*0050*/  IMAD R18, R18, UR4, R3 ;  /* 0x0000000412127c24 */ /* 0x001fca000f8e0203 */
[----:B-1----:R-:W-:-:S04]  /*0060*/  ISETP.GE.U32.AND P0, PT, R18, UR14, PT ;  /* 0x0000000e12007c0c */ /* 0x002fc8000bf06070 */
[----:B------:R-:W-:-:S13]  /*0070*/  ISETP.GE.U32.AND.EX P0, PT, RZ, UR15, PT, P0 ;  /* 0x0000000fff007c0c */ /* 0x000fda000bf06100 */
[----:B------:R-:W-:Y:S05]  /*0080*/  @P0 EXIT ;  /* 0x000000000000094d */ /* 0x000fea0003800000 */
[----:B------:R-:W0:Y:S01]  /*0090*/  LDCU.128 UR16, c[0x0][0x380] ;  /* 0x00007000ff1077ac */ /* 0x000e220008000c00 */
[----:B------:R-:W-:Y:S02]  /*00a0*/  SHF.L.U32 R12, R18, 0x2, RZ ;  /* 0x00000002120c7819 */ /* 0x000fe400000006ff */
[----:B------:R-:W-:Y:S01]  /*00b0*/  SHF.R.U32.HI R0, RZ, 0x1e, R18 ;  /* 0x0000001eff007819 */ /* 0x000fe20000011612 */
[----:B------:R-:W1:Y:S01]  /*00c0*/  LDCU.128 UR8, c[0x0][0x390] ;  /* 0x00007200ff0877ac */ /* 0x000e620008000c00 */
[----:B------:R-:W2:Y:S01]  /*00d0*/  LDCU.64 UR20, c[0x0][0x358] ;  /* 0x00006b00ff1477ac */ /* 0x000ea20008000a00 */
[C---:B0-----:R-:W-:Y:S02]  /*00e0*/  IADD3 R2, P0, PT, R12.reuse, UR16, RZ ;  /* 0x000000100c027c10 */ /* 0x041fe4000ff1e0ff */
[C---:B------:R-:W-:Y:S02]  /*00f0*/  IADD3 R4, P1, PT, R12.reuse, UR18, RZ ;  /* 0x000000120c047c10 */ /* 0x040fe4000ff3e0ff */
[----:B-1----:R-:W-:-:S02]  /*0100*/  IADD3 R10, P2, PT, R12, UR8, RZ ;  /* 0x000000080c0a7c10 */ /* 0x002fc4000ff5e0ff */
[----:B------:R-:W-:Y:S02]  /*0110*/  IADD3.X R3, PT, PT, R0, UR17, RZ, P0, !PT ;  /* 0x0000001100037c10 */ /* 0x000fe400087fe4ff */
[----:B------:R-:W-:Y:S02]  /*0120*/  IADD3 R12, P0, PT, R12, UR10, RZ ;  /* 0x0000000a0c0c7c10 */ /* 0x000fe4000ff1e0ff */
[C---:B------:R-:W-:Y:S01]  /*0130*/  IADD3.X R5, PT, PT, R0.reuse, UR19, RZ, P1, !PT ;  /* 0x0000001300057c10 */ /* 0x040fe20008ffe4ff */
[----:B--2---:R0:W5:Y:S01]  /*0140*/  LDG.E R9, desc[UR20][R2.64] ;  /* 0x0000001402097981 */ /* 0x004162000c1e1900 */
[C---:B------:R-:W-:Y:S02]  /*0150*/  IADD3.X R11, PT, PT, R0.reuse, UR9, RZ, P2, !PT ;  /* 0x00000009000b7c10 */ /* 0x040fe400097fe4ff */
[----:B------:R-:W-:Y:S01]  /*0160*/  IADD3.X R13, PT, PT, R0, UR11, RZ, P0, !PT ;  /* 0x0000000b000d7c10 */ /* 0x000fe200087fe4ff */
[----:B------:R0:W5:Y:S04]  /*0170*/  LDG.E R8, desc[UR20][R4.64] ;  /* 0x0000001404087981 */ /* 0x000168000c1e1900 */
[----:B------:R0:W5:Y:S04]  /*0180*/  LDG.E R7, desc[UR20][R10.64] ;  /* 0x000000140a077981 */ /* 0x000168000c1e1900 */
[----:B------:R0:W5:Y:S01]  /*0190*/  LDG.E R6, desc[UR20][R12.64] ;  /* 0x000000140c067981 */ /* 0x000162000c1e1900 */
[----:B------:R-:W-:-:S04]  /*01a0*/  UISETP.NE.U32.AND UP0, UPT, UR14, 0x1, UPT ;  /* 0x000000010e00788c */ /* 0x000fc8000bf05070 */
[----:B------:R-:W-:Y:S01]  /*01b0*/  UISETP.NE.AND.EX UP0, UPT, UR15, URZ, UPT, UP0 ;  /* 0x000000ff0f00728c */ /* 0x000fe2000bf05300 */
[----:B------:R-:W-:Y:S01]  /*01c0*/  UMOV UR4, URZ ;  /* 0x000000ff00047c82 */ /* 0x000fe20008000000 */
[----:B------:R-:W-:-:S07]  /*01d0*/  UMOV UR5, URZ ;  /* 0x000000ff00057c82 */ /* 0x000fce0008000000 */
[----:B0-----:R-:W-:Y:S05]  /*01e0*/  BRA.U !UP0, `(.L_x_0) ;  /* 0x0000001108147547 */ /* 0x001fea000b800000 */
[----:B------:R-:W0:Y:S01]  /*01f0*/  LDCU UR5, c[0x0][0x3b4] ;  /* 0x00007680ff0577ac */ /* 0x000e220008000800 */
[----:B------:R-:W-:Y:S02]  /*0200*/  UIADD3 UR12, UP0, UPT, UR10, 0x4, URZ ;  /* 0x000000040a0c7890 */ /* 0x000fe4000ff1e0ff */
[----:B------:R-:W-:Y:S02]  /*0210*/  UIADD3 UR10, UP1, UPT, UR8, 0x4, URZ ;  /* 0x00000004080a7890 */ /* 0x000fe4000ff3e0ff */
[----:B------:R-:W-:Y:S02]  /*0220*/  UIADD3 UR8, UP2, UPT, UR18, 0x4, URZ ;  /* 0x0000000412087890 */ /* 0x000fe4000ff5e0ff */
[----:B------:R-:W-:Y:S01]  /*0230*/  UIADD3 UR6, UP3, UPT, UR16, 0x4, URZ ;  /* 0x0000000410067890 */ /* 0x000fe2000ff7e0ff */
[----:B------:R-:W-:Y:S01]  /*0240*/  MOV R14, UR12 ;  /* 0x0000000c000e7c02 */ /* 0x000fe20008000f00 */
[----:B------:R-:W-:Y:S01]  /*0250*/  UIADD3.X UR13, UPT, UPT, URZ, UR11, URZ, UP0, !UPT ;  /* 0x0000000bff0d7290 */ /* 0x000fe200087fe4ff */
[----:B------:R-:W-:Y:S01]  /*0260*/  MOV R16, UR10 ;  /* 0x0000000a00107c02 */ /* 0x000fe20008000f00 */
[----:B------:R-:W-:Y:S01]  /*0270*/  UIADD3.X UR11, UPT, UPT, URZ, UR9, URZ, UP1, !UPT ;  /* 0x00000009ff0b7290 */ /* 0x000fe20008ffe4ff */
[----:B------:R-:W-:Y:S01]  /*0280*/  IMAD.U32 R10, RZ, RZ, UR8 ;  /* 0x00000008ff0a7e24 */ /* 0x000fe2000f8e00ff */
[----:B------:R-:W-:Y:S01]  /*0290*/  UIADD3.X UR9, UPT, UPT, URZ, UR19, URZ, UP2, !UPT ;  /* 0x00000013ff097290 */ /* 0x000fe200097fe4ff */
[----:B------:R-:W-:Y:S01]  /*02a0*/  MOV R12, UR6 ;  /* 0x00000006000c7c02 */ /* 0x000fe20008000f00 */
[----:B------:R-:W-:Y:S01]  /*02b0*/  UIADD3.X UR7, UPT, UPT, URZ, UR17, URZ, UP3, !UPT ;  /* 0x00000011ff077290 */ /* 0x000fe20009ffe4ff */
[----:B------:R-:W-:Y:S01]  /*02c0*/  MOV R15, UR13 ;  /* 0x0000000d000f7c02 */ /* 0x000fe20008000f00 */
[----:B------:R-:W-:Y:S01]  /*02d0*/  ULOP3.LUT UR4, UR14, 0xfffffffe, URZ, 0xc0, !UPT ;  /* 0xfffffffe0e047892 */ /* 0x000fe2000f8ec0ff */
[----:B------:R-:W-:Y:S01]  /*02e0*/  IMAD.U32 R17, RZ, RZ, UR11 ;  /* 0x0000000bff117e24 */ /* 0x000fe2000f8e00ff */
[----:B------:R-:W-:-:S02]  /*02f0*/  MOV R11, UR9 ;  /* 0x00000009000b7c02 */ /* 0x000fc40008000f00 */
[----:B------:R-:W-:Y:S01]  /*0300*/  MOV R13, UR7 ;  /* 0x00000007000d7c02 */ /* 0x000fe20008000f00 */
[----:B0-----:R-:W-:Y:S02]  /*0310*/  UMOV UR7, UR5 ;  /* 0x0000000500077c82 */ /* 0x001fe40008000000 */
[----:B------:R-:W-:-:S05]  /*0320*/  UMOV UR6, UR4 ;  /* 0x0000000400067c82 */ /* 0x000fca0008000000 */
.L_x_27:
[----:B------:R-:W2:Y:S04]  /*0330*/  LDG.E R0, desc[UR20][R12.64+-0x4] ;  /* 0xfffffc140c007981 */ /* 0x000ea8000c1e1900 */
[----:B------:R-:W3:Y:S01]  /*0340*/  LDG.E R3, desc[UR20][R10.64+-0x4] ;  /* 0xfffffc140a037981 */ /* 0x000ee2000c1e1900 */
[----:B------:R-:W-:Y:S01]  /*0350*/  UIADD3 UR6, UP0, UPT, UR6, -0x2, URZ ;  /* 0xfffffffe06067890 */ /* 0x000fe2000ff1e0ff */
[----:B------:R-:W-:Y:S03]  /*0360*/  BSSY.RECONVERGENT B0, `(.L_x_1) ;  /* 0x000001b000007945 */ /* 0x000fe60003800200 */
[----:B------:R-:W-:Y:S02]  /*0370*/  UIADD3.X UR7, UPT, UPT, UR7, -0x1, URZ, UP0, !UPT ;  /* 0xffffffff07077890 */ /* 0x000fe400087fe4ff */
[----:B------:R-:W-:-:S04]  /*0380*/  UISETP.NE.U32.AND UP0, UPT, UR6, URZ, UPT ;  /* 0x000000ff0600728c */ /* 0x000fc8000bf05070 */
[----:B------:R-:W-:Y:S01]  /*0390*/  UISETP.NE.AND.EX UP0, UPT, UR7, URZ, UPT, UP0 ;  /* 0x000000ff0700728c */ /* 0x000fe2000bf05300 */
[----:B--2--5:R-:W-:Y:S01]  /*03a0*/  FADD R29, R9, -R0 ;  /* 0x80000000091d7221 */ /* 0x024fe20000000000 */
[----:B---3--:R-:W-:-:S03]  /*03b0*/  FADD R3, R8, -R3 ;  /* 0x8000000308037221 */ /* 0x008fc60000000000 */
[----:B------:R-:W-:Y:S01]  /*03c0*/  FADD R25, |R29|, -RZ ;  /* 0x800000ff1d197221 */ /* 0x000fe20000000200 */
[----:B------:R-:W-:-:S05]  /*03d0*/  FADD R0, |R3|, -RZ ;  /* 0x800000ff03007221 */ /* 0x000fca0000000200 */
[CC--:B------:R-:W-:Y:S02]  /*03e0*/  VIMNMX R28, PT, PT, R25.reuse, R0.reuse, !PT ;  /* 0x00000000191c7248 */ /* 0x0c0fe40007fe0100 */
[----:B------:R-:W-:Y:S02]  /*03f0*/  VIMNMX R25, PT, PT, R25, R0, PT ;  /* 0x0000000019197248 */ /* 0x000fe40003fe0100 */
[----:B------:R-:W-:-:S04]  /*0400*/  LOP3.LUT R2, R28, 0xfe000000, RZ, 0xc0, !PT ;  /* 0xfe0000001c027812 */ /* 0x000fc800078ec0ff */
[----:B------:R-:W-:-:S05]  /*0410*/  LOP3.LUT R0, R2, 0x7e800000, RZ, 0x3c, !PT ;  /* 0x7e80000002007812 */ /* 0x000fca00078e3cff */
[-C--:B------:R-:W-:Y:S01]  /*0420*/  FMUL R19, R25, R0.reuse ;  /* 0x0000000019137220 */ /* 0x080fe20000400000 */
[----:B------:R-:W-:-:S03]  /*0430*/  FMUL R0, R28, R0 ;  /* 0x000000001c007220 */ /* 0x000fc60000400000 */
[----:B------:R-:W-:-:S04]  /*0440*/  FMUL R19, R19, R19 ;  /* 0x0000001313137220 */ /* 0x000fc80000400000 */
[----:B------:R-:W-:-:S04]  /*0450*/  FFMA R0, R0, R0, R19 ;  /* 0x0000000000007223 */ /* 0x000fc80000000013 */
[----:B------:R-:W-:Y:S01]  /*0460*/  VIADD R20, R0, 0xf3000000 ;  /* 0xf300000000147836 */ /* 0x000fe20000000000 */
[----:B------:R0:W1:Y:S04]  /*0470*/  MUFU.RSQ R19, R0 ;  /* 0x0000000000137308 */ /* 0x0000680000001400 */
[----:B------:R-:W-:-:S13]  /*0480*/  ISETP.GT.U32.AND P0, PT, R20, 0x727fffff, PT ;  /* 0x727fffff1400780c */ /* 0x000fda0003f04070 */
[----:B01----:R-:W-:Y:S05]  /*0490*/  @!P0 BRA `(.L_x_2) ;  /* 0x00000000000c8947 */ /* 0x003fea0003800000 */
[----:B------:R-:W-:-:S07]  /*04a0*/  MOV R20, 0x4c0 ;  /* 0x000004c000147802 */ /* 0x000fce0000000f00 */
[----:B------:R-:W-:Y:S05]  /*04b0*/  CALL.REL.NOINC `($__internal_0_$__cuda_sm20_sqrt_rn_f32_slowpath) ;  /* 0x0000001400c87944 */ /* 0x000fea0003c00000 */
[----:B------:R-:W-:Y:S05]  /*04c0*/  BRA `(.L_x_3) ;  /* 0x0000000000107947 */ /* 0x000fea0003800000 */
.L_x_2:
[----:B------:R-:W-:Y:S01]  /*04d0*/  FMUL.FTZ R21, R0, R19 ;  /* 0x0000001300157220 */ /* 0x000fe20000410000 */
[----:B------:R-:W-:-:S03]  /*04e0*/  FMUL.FTZ R19, R19, 0.5 ;  /* 0x3f00000013137820 */ /* 0x000fc60000410000 */
[----:B------:R-:W-:-:S04]  /*04f0*/  FFMA R0, -R21, R21, R0 ;  /* 0x0000001515007223 */ /* 0x000fc80000000100 */
[----:B------:R-:W-:-:S07]  /*0500*/  FFMA R21, R0, R19, R21 ;  /* 0x0000001300157223 */ /* 0x000fce0000000015 */
.L_x_3:
[----:B------:R-:W-:Y:S05]  /*0510*/  BSYNC.RECONVERGENT B0 ;  /* 0x0000000000007941 */ /* 0x000fea0003800200 */
.L_x_1:
[----:B------:R-:W-:Y:S01]  /*0520*/  FSETP.NEU.AND P0, PT, R25, RZ, PT ;  /* 0x000000ff1900720b */ /* 0x000fe20003f0d000 */
[----:B------:R-:W-:Y:S01]  /*0530*/  BSSY.RECONVERGENT B2, `(.L_x_4) ;  /* 0x0000055000027945 */ /* 0x000fe20003800200 */
[----:B------:R-:W-:-:S11]  /*0540*/  LOP3.LUT R2, R2, 0x800000, RZ, 0xfc, !PT ;  /* 0x0080000002027812 */ /* 0x000fd600078efcff */
[----:B------:R-:W-:Y:S01]  /*0550*/  @P0 FMUL R28, R2, R21 ;  /* 0x00000015021c0220 */ /* 0x000fe20000400000 */
[----:B------:R-:W-:-:S04]  /*0560*/  FSETP.NEU.AND P0, PT, R25, +INF , PT ;  /* 0x7f8000001900780b */ /* 0x000fc80003f0d000 */
[----:B------:R-:W-:-:S04]  /*0570*/  FSEL R28, R28, +INF , P0 ;  /* 0x7f8000001c1c7808 */ /* 0x000fc80000000000 */
[----:B------:R-:W-:-:S04]  /*0580*/  FSETP.GT.AND P0, PT, R28, 9.9999997171806853657e-10, PT ;  /* 0x3089705f1c00780b */ /* 0x000fc80003f04000 */
[----:B------:R-:W-:-:S13]  /*0590*/  FSETP.GEU.OR P0, PT, R28, 2, !P0 ;  /* 0x400000001c00780b */ /* 0x000fda000470e400 */
[----:B------:R-:W-:Y:S05]  /*05a0*/  @P0 BRA `(.L_x_5) ;  /* 0x0000000400340947 */ /* 0x000fea0003800000 */
[----:B------:R-:W0:Y:S01]  /*05b0*/  MUFU.RCP R19, R28 ;  /* 0x0000001c00137308 */ /* 0x000e220000001000 */
[----:B------:R-:W-:Y:S01]  /*05c0*/  BSSY.RECONVERGENT B3, `(.L_x_6) ;  /* 0x000000c000037945 */ /* 0x000fe20003800200 */
[----:B------:R-:W-:-:S06]  /*05d0*/  FADD R2, -R28, 0.80000001192092895508 ;  /* 0x3f4ccccd1c027421 */ /* 0x000fcc0000000100 */
[----:B------:R-:W1:Y:S01]  /*05e0*/  FCHK P0, R29, R28 ;  /* 0x0000001c1d007302 */ /* 0x000e620000000000 */
[----:B0-----:R-:W-:-:S04]  /*05f0*/  FFMA R0, -R28, R19, 1 ;  /* 0x3f8000001c007423 */ /* 0x001fc80000000113 */
[----:B------:R-:W-:-:S04]  /*0600*/  FFMA R0, R19, R0, R19 ;  /* 0x0000000013007223 */ /* 0x000fc80000000013 */
[----:B------:R-:W-:-:S04]  /*0610*/  FFMA R27, R29, R0, RZ ;  /* 0x000000001d1b7223 */ /* 0x000fc800000000ff */
[----:B------:R-:W-:-:S04]  /*0620*/  FFMA R19, -R28, R27, R29 ;  /* 0x0000001b1c137223 */ /* 0x000fc8000000011d */
[----:B------:R-:W-:Y:S01]  /*0630*/  FFMA R27, R0, R19, R27 ;  /* 0x00000013001b7223 */ /* 0x000fe2000000001b */
[----:B-1----:R-:W-:Y:S06]  /*0640*/  @!P0 BRA `(.L_x_7) ;  /* 0x00000000000c8947 */ /* 0x002fec0003800000 */
[----:B------:R-:W-:-:S07]  /*0650*/  MOV R20, 0x670 ;  /* 0x0000067000147802 */ /* 0x000fce0000000f00 */
[----:B------:R-:W-:Y:S05]  /*0660*/  CALL.REL.NOINC `($__internal_1_$__cuda_sm3x_div_rn_noftz_f32_slowpath) ;  /* 0x0000001400b47944 */ /* 0x000fea0003c00000 */
[----:B------:R-:W-:-:S07]  /*0670*/  MOV R27, R0 ;  /* 0x00000000001b7202 */ /* 0x000fce0000000f00 */
.L_x_7:
[----:B------:R-:W-:Y:S05]  /*0680*/  BSYNC.RECONVERGENT B3 ;  /* 0x0000000000037941 */ /* 0x000fea0003800200 */
.L_x_6:
[----:B------:R-:W0:Y:S01]  /*0690*/  MUFU.RCP R19, R28 ;  /* 0x0000001c00137308 */ /* 0x000e220000001000 */
[----:B------:R-:W-:Y:S07]  /*06a0*/  BSSY.RECONVERGENT B3, `(.L_x_8) ;  /* 0x000000c000037945 */ /* 0x000fee0003800200 */
[----:B------:R-:W1:Y:S01]  /*06b0*/  FCHK P0, R3, R28 ;  /* 0x0000001c03007302 */ /* 0x000e620000000000 */
[----:B0-----:R-:W-:-:S04]  /*06c0*/  FFMA R0, -R28, R19, 1 ;  /* 0x3f8000001c007423 */ /* 0x001fc80000000113 */
[----:B------:R-:W-:-:S04]  /*06d0*/  FFMA R20, R19, R0, R19 ;  /* 0x0000000013147223 */ /* 0x000fc80000000013 */
[----:B------:R-:W-:-:S04]  /*06e0*/  FFMA R19, R3, R20, RZ ;  /* 0x0000001403137223 */ /* 0x000fc800000000ff */
[----:B------:R-:W-:-:S04]  /*06f0*/  FFMA R0, -R28, R19, R3 ;  /* 0x000000131c007223 */ /* 0x000fc80000000103 */
[----:B------:R-:W-:Y:S01]  /*0700*/  FFMA R19, R20, R0, R19 ;  /* 0x0000000014137223 */ /* 0x000fe20000000013 */
[----:B-1----:R-:W-:Y:S06]  /*0710*/  @!P0 BRA `(.L_x_9) ;  /* 0x0000000000108947 */ /* 0x002fec0003800000 */
[----:B------:R-:W-:Y:S02]  /*0720*/  MOV R29, R3 ;  /* 0x00000003001d7202 */ /* 0x000fe40000000f00 */
[----:B------:R-:W-:-:S07]  /*0730*/  MOV R20, 0x750 ;  /* 0x0000075000147802 */ /* 0x000fce0000000f00 */
[----:B------:R-:W-:Y:S05]  /*0740*/  CALL.REL.NOINC `($__internal_1_$__cuda_sm3x_div_rn_noftz_f32_slowpath) ;  /* 0x00000014007c7944 */ /* 0x000fea0003c00000 */
[----:B------:R-:W-:-:S07]  /*0750*/  MOV R19, R0 ;  /* 0x0000000000137202 */ /* 0x000fce0000000f00 */
.L_x_9:
[----:B------:R-:W-:Y:S05]  /*0760*/  BSYNC.RECONVERGENT B3 ;  /* 0x0000000000037941 */ /* 0x000fea0003800200 */
.L_x_8:
[----:B------:R-:W-:-:S13]  /*0770*/  FSETP.GE.AND P1, PT, R2, RZ, PT ;  /* 0x000000ff0200720b */ /* 0x000fda0003f26000 */
[----:B------:R-:W2:Y:S04]  /*0780*/  @P1 LDG.E R0, desc[UR20][R16.64+-0x4] ;  /* 0xfffffc1410001981 */ /* 0x000ea8000c1e1900 */
[----:B------:R-:W3:Y:S01]  /*0790*/  @P1 LDG.E R3, desc[UR20][R14.64+-0x4] ;  /* 0xfffffc140e031981 */ /* 0x000ee2000c1e1900 */
[----:B------:R-:W-:Y:S01]  /*07a0*/  @P1 FMUL R21, R2, 250000 ;  /* 0x4874240002151820 */ /* 0x000fe20000400000 */
[----:B------:R-:W-:Y:S01]  /*07b0*/  MOV R29, RZ ;  /* 0x000000ff001d7202 */ /* 0x000fe20000000f00 */
[----:B------:R-:W-:Y:S01]  /*07c0*/  IMAD.MOV.U32 R23, RZ, RZ, 0x3c4ccccd ;  /* 0x3c4ccccdff177424 */ /* 0x000fe200078e00ff */
[----:B------:R-:W-:Y:S01]  /*07d0*/  BSSY.RECONVERGENT B3, `(.L_x_10) ;  /* 0x0000019000037945 */ /* 0x000fe20003800200 */
[----:B--2---:R-:W-:Y:S01]  /*07e0*/  @P1 FADD R0, -R7, R0 ;  /* 0x0000000007001221 */ /* 0x004fe20000000100 */
[----:B---3--:R-:W-:-:S03]  /*07f0*/  @P1 FADD R20, -R6, R3 ;  /* 0x0000000306141221 */ /* 0x008fc60000000100 */
[----:B------:R-:W-:Y:S01]  /*0800*/  @P1 FMUL R3, R0, R19 ;  /* 0x0000001300031220 */ /* 0x000fe20000400000 */
[----:B------:R-:W-:-:S03]  /*0810*/  HFMA2 R0, -RZ, RZ, 3.3125, 0 ;  /* 0x42a00000ff007431 */ /* 0x000fc600000001ff */
[----:B------:R-:W-:Y:S01]  /*0820*/  @P1 FFMA R20, R20, R27, -R3 ;  /* 0x0000001b14141223 */ /* 0x000fe20000000803 */
[----:B------:R-:W-:-:S03]  /*0830*/  @P1 FMUL R3, R27, 120000 ;  /* 0x47ea60001b031820 */ /* 0x000fc60000400000 */
[----:B------:R-:W-:Y:S01]  /*0840*/  @P1 FMUL R20, R20, R21 ;  /* 0x0000001514141220 */ /* 0x000fe20000400000 */
[----:B------:R-:W-:Y:S01]  /*0850*/  @P1 FFMA R3, R2, R3, RZ ;  /* 0x0000000302031223 */ /* 0x000fe200000000ff */
[----:B------:R-:W-:-:S03]  /*0860*/  FFMA R0, R23, -R0, 1 ;  /* 0x3f80000017007423 */ /* 0x000fc60000000800 */
[----:B------:R-:W-:Y:S01]  /*0870*/  @P1 FFMA R29, R20, -R19, R3 ;  /* 0x80000013141d1223 */ /* 0x000fe20000000003 */
[----:B------:R-:W-:Y:S01]  /*0880*/  @P1 FMUL R19, R19, 120000 ;  /* 0x47ea600013131820 */ /* 0x000fe20000400000 */
[----:B------:R-:W-:Y:S01]  /*0890*/  FFMA R0, R0, R23, 0.012500000186264514923 ;  /* 0x3c4ccccd00007423 */ /* 0x000fe20000000017 */
[----:B------:R-:W-:Y:S01]  /*08a0*/  HFMA2 R3, -RZ, RZ, 0, 0 ;  /* 0x00000000ff037431 */ /* 0x000fe200000001ff */
[----:B------:R-:W0:Y:S01]  /*08b0*/  FCHK P0, R29, 80 ;  /* 0x42a000001d007902 */ /* 0x000e220000000000 */
[----:B------:R-:W-:Y:S01]  /*08c0*/  @P1 FFMA R19, R2, R19, RZ ;  /* 0x0000001302131223 */ /* 0x000fe200000000ff */
[----:B------:R-:W-:-:S03]  /*08d0*/  FFMA R21, R0, R29, RZ ;  /* 0x0000001d00157223 */ /* 0x000fc600000000ff */
[----:B------:R-:W-:Y:S01]  /*08e0*/  @P1 FFMA R3, R20, R27, R19 ;  /* 0x0000001b14031223 */ /* 0x000fe20000000013 */
[----:B------:R-:W-:-:S04]  /*08f0*/  FFMA R2, R21, -80, R29 ;  /* 0xc2a0000015027823 */ /* 0x000fc8000000001d */
[----:B------:R-:W-:Y:S01]  /*0900*/  FFMA R2, R0, R2, R21 ;  /* 0x0000000200027223 */ /* 0x000fe20000000015 */
[----:B0-----:R-:W-:Y:S06]  /*0910*/  @!P0 BRA `(.L_x_11) ;  /* 0x0000000000108947 */ /* 0x001fec0003800000 */
[----:B------:R-:W-:Y:S01]  /*0920*/  IMAD.MOV.U32 R28, RZ, RZ, 0x42a00000 ;  /* 0x42a00000ff1c7424 */ /* 0x000fe200078e00ff */
[----:B------:R-:W-:-:S07]  /*0930*/  MOV R20, 0x950 ;  /* 0x0000095000147802 */ /* 0x000fce0000000f00 */
[----:B------:R-:W-:Y:S05]  /*0940*/  CALL.REL.NOINC `($__internal_1_$__cuda_sm3x_div_rn_noftz_f32_slowpath) ;  /* 0x0000001000fc7944 */ /* 0x000fea0003c00000 */
[----:B------:R-:W-:-:S07]  /*0950*/  MOV R2, R0 ;  /* 0x0000000000027202 */ /* 0x000fce0000000f00 */
.L_x_11:
[----:B------:R-:W-:Y:S05]  /*0960*/  BSYNC.RECONVERGENT B3 ;  /* 0x0000000000037941 */ /* 0x000fea0003800200 */
.L_x_10:
[----:B------:R-:W-:Y:S01]  /*0970*/  HFMA2 R0, -RZ, RZ, 1.07421875, -19.203125 ;  /* 0x3c4ccccdff007431 */ /* 0x000fe200000001ff */
[----:B------:R-:W-:Y:S01]  /*0980*/  MOV R19, 0x42a00000 ;  /* 0x42a0000000137802 */ /* 0x000fe20000000f00 */
[----:B------:R-:W0:Y:S01]  /*0990*/  FCHK P0, R3, 80 ;  /* 0x42a0000003007902 */ /* 0x000e220000000000 */
[----:B------:R-:W-:Y:S01]  /*09a0*/  BSSY.RECONVERGENT B3, `(.L_x_12) ;  /* 0x000000c000037945 */ /* 0x000fe20003800200 */
[----:B------:R-:W-:Y:S02]  /*09b0*/  FADD R5, R5, R2 ;  /* 0x0000000205057221 */ /* 0x000fe40000000000 */
[----:B------:R-:W-:-:S04]  /*09c0*/  FFMA R19, R0, -R19, 1 ;  /* 0x3f80000000137423 */ /* 0x000fc80000000813 */
[----:B------:R-:W-:-:S04]  /*09d0*/  FFMA R0, R19, R0, 0.012500000186264514923 ;  /* 0x3c4ccccd13007423 */ /* 0x000fc80000000000 */
[----:B------:R-:W-:-:S04]  /*09e0*/  FFMA R20, R0, R3, RZ ;  /* 0x0000000300147223 */ /* 0x000fc800000000ff */
[----:B------:R-:W-:-:S04]  /*09f0*/  FFMA R19, R20, -80, R3 ;  /* 0xc2a0000014137823 */ /* 0x000fc80000000003 */
[----:B------:R-:W-:Y:S01]  /*0a00*/  FFMA R0, R0, R19, R20 ;  /* 0x0000001300007223 */ /* 0x000fe20000000014 */
[----:B0-----:R-:W-:Y:S06]  /*0a10*/  @!P0 BRA `(.L_x_13) ;  /* 0x0000000000108947 */ /* 0x001fec0003800000 */
[----:B------:R-:W-:Y:S01]  /*0a20*/  IMAD.MOV.U32 R29, RZ, RZ, R3 ;  /* 0x000000ffff1d7224 */ /* 0x000fe200078e0003 */
[----:B------:R-:W-:Y:S02]  /*0a30*/  MOV R28, 0x42a00000 ;  /* 0x42a00000001c7802 */ /* 0x000fe40000000f00 */
[----:B------:R-:W-:-:S07]  /*0a40*/  MOV R20, 0xa60 ;  /* 0x00000a6000147802 */ /* 0x000fce0000000f00 */
[----:B------:R-:W-:Y:S05]  /*0a50*/  CALL.REL.NOINC `($__internal_1_$__cuda_sm3x_div_rn_noftz_f32_slowpath) ;  /* 0x0000001000b87944 */ /* 0x000fea0003c00000 */
.L_x_13:
[----:B------:R-:W-:Y:S05]  /*0a60*/  BSYNC.RECONVERGENT B3 ;  /* 0x0000000000037941 */ /* 0x000fea0003800200 */
.L_x_12:
[----:B------:R-:W-:-:S07]  /*0a70*/  FADD R4, R4, R0 ;  /* 0x0000000004047221 */ /* 0x000fce0000000000 */
.L_x_5:
[----:B------:R-:W-:Y:S05]  /*0a80*/  BSYNC.RECONVERGENT B2 ;  /* 0x0000000000027941 */ /* 0x000fea0003800200 */
.L_x_4:
[----:B------:R-:W2:Y:S04]  /*0a90*/  LDG.E R0, desc[UR20][R12.64] ;  /* 0x000000140c007981 */ /* 0x000ea8000c1e1900 */
[----:B------:R-:W3:Y:S01]  /*0aa0*/  LDG.E R3, desc[UR20][R10.64] ;  /* 0x000000140a037981 */ /* 0x000ee2000c1e1900 */
[----:B------:R-:W-:Y:S01]  /*0ab0*/  BSSY.RECONVERGENT B0, `(.L_x_14) ;  /* 0x0000018000007945 */ /* 0x000fe20003800200 */
[----:B--2---:R-:W-:Y:S01]  /*0ac0*/  FADD R29, R9, -R0 ;  /* 0x80000000091d7221 */ /* 0x004fe20000000000 */
        /* <DEDUP_REMOVED lines=11> */
[----:B------:R0:W1:Y:S01]  /*0b80*/  MUFU.RSQ R19, R0 ;  /* 0x0000000000137308 */ /* 0x0000620000001400 */
[----:B------:R-:W-:-:S04]  /*0b90*/  IADD3 R20, PT, PT, R0, -0xd000000, RZ ;  /* 0xf300000000147810 */ /* 0x000fc80007ffe0ff */
[----:B------:R-:W-:-:S13]  /*0ba0*/  ISETP.GT.U32.AND P0, PT, R20, 0x727fffff, PT ;  /* 0x727fffff1400780c */ /* 0x000fda0003f04070 */
[----:B01----:R-:W-:Y:S05]  /*0bb0*/  @!P0 BRA `(.L_x_15) ;  /* 0x00000000000c8947 */ /* 0x003fea0003800000 */
[----:B------:R-:W-:-:S07]  /*0bc0*/  MOV R20, 0xbe0 ;  /* 0x00000be000147802 */ /* 0x000fce0000000f00 */
[----:B------:R-:W-:Y:S05]  /*0bd0*/  CALL.REL.NOINC `($__internal_0_$__cuda_sm20_sqrt_rn_f32_slowpath) ;  /* 0x0000001000007944 */ /* 0x000fea0003c00000 */
[----:B------:R-:W-:Y:S05]  /*0be0*/  BRA `(.L_x_16) ;  /* 0x0000000000107947 */ /* 0x000fea0003800000 */
.L_x_15:
[----:B------:R-:W-:Y:S01]  /*0bf0*/  FMUL.FTZ R21, R0, R19 ;  /* 0x0000001300157220 */ /* 0x000fe20000410000 */
[----:B------:R-:W-:-:S03]  /*0c00*/  FMUL.FTZ R19, R19, 0.5 ;  /* 0x3f00000013137820 */ /* 0x000fc60000410000 */
[----:B------:R-:W-:-:S04]  /*0c10*/  FFMA R0, -R21, R21, R0 ;  /* 0x0000001515007223 */ /* 0x000fc80000000100 */
[----:B------:R-:W-:-:S07]  /*0c20*/  FFMA R21, R0, R19, R21 ;  /* 0x0000001300157223 */ /* 0x000fce0000000015 */
.L_x_16:
[----:B------:R-:W-:Y:S05]  /*0c30*/  BSYNC.RECONVERGENT B0 ;  /* 0x0000000000007941 */ /* 0x000fea0003800200 */
.L_x_14:
        /* <DEDUP_REMOVED lines=22> */
.L_x_20:
[----:B------:R-:W-:Y:S05]  /*0da0*/  BSYNC.RECONVERGENT B3 ;  /* 0x0000000000037941 */ /* 0x000fea0003800200 */
.L_x_19:
        /* <DEDUP_REMOVED lines=9> */
[----:B------:R-:W-:Y:S01]  /*0e40*/  IMAD.MOV.U32 R29, RZ, RZ, R3 ;  /* 0x000000ffff1d7224 */ /* 0x000fe200078e0003 */
[----:B------:R-:W-:-:S07]  /*0e50*/  MOV R20, 0xe70 ;  /* 0x00000e7000147802 */ /* 0x000fce0000000f00 */
[----:B------:R-:W-:Y:S05]  /*0e60*/  CALL.REL.NOINC `($__internal_1_$__cuda_sm3x_div_rn_noftz_f32_slowpath) ;  /* 0x0000000c00b47944 */ /* 0x000fea0003c00000 */
[----:B------:R-:W-:-:S07]  /*0e70*/  MOV R19, R0 ;  /* 0x0000000000137202 */ /* 0x000fce0000000f00 */
.L_x_22:
[----:B------:R-:W-:Y:S05]  /*0e80*/  BSYNC.RECONVERGENT B3 ;  /* 0x0000000000037941 */ /* 0x000fea0003800200 */
.L_x_21:
[----:B------:R-:W-:-:S13]  /*0e90*/  FSETP.GE.AND P1, PT, R2, RZ, PT ;  /* 0x000000ff0200720b */ /* 0x000fda0003f26000 */
[----:B------:R-:W2:Y:S04]  /*0ea0*/  @P1 LDG.E R0, desc[UR20][R16.64] ;  /* 0x0000001410001981 */ /* 0x000ea8000c1e1900 */
[----:B------:R-:W3:Y:S01]  /*0eb0*/  @P1 LDG.E R3, desc[UR20][R14.64] ;  /* 0x000000140e031981 */ /* 0x000ee2000c1e1900 */
[----:B------:R-:W-:Y:S01]  /*0ec0*/  @P1 FMUL R21, R2, 250000 ;  /* 0x4874240002151820 */ /* 0x000fe20000400000 */
[----:B------:R-:W-:Y:S01]  /*0ed0*/  IMAD.MOV.U32 R29, RZ, RZ, RZ ;  /* 0x000000ffff1d7224 */ /* 0x000fe200078e00ff */
[----:B------:R-:W-:Y:S01]  /*0ee0*/  MOV R23, 0x42a00000 ;  /* 0x42a0000000177802 */ /* 0x000fe20000000f00 */
[----:B------:R-:W-:Y:S01]  /*0ef0*/  BSSY.RECONVERGENT B3, `(.L_x_23) ;  /* 0x0000019000037945 */ /* 0x000fe20003800200 */
[----:B--2---:R-:W-:Y:S01]  /*0f00*/  @P1 FADD R0, -R7, R0 ;  /* 0x0000000007001221 */ /* 0x004fe20000000100 */
[----:B---3--:R-:W-:-:S03]  /*0f10*/  @P1 FADD R20, -R6, R3 ;  /* 0x0000000306141221 */ /* 0x008fc60000000100 */
[----:B------:R-:W-:Y:S01]  /*0f20*/  @P1 FMUL R3, R0, R19 ;  /* 0x0000001300031220 */ /* 0x000fe20000400000 */
[----:B------:R-:W-:-:S03]  /*0f30*/  HFMA2 R0, -RZ, RZ, 1.07421875, -19.203125 ;  /* 0x3c4ccccdff007431 */ /* 0x000fc600000001ff */
        /* <DEDUP_REMOVED lines=16> */
[----:B------:R-:W-:Y:S02]  /*1040*/  MOV R28, 0x42a00000 ;  /* 0x42a00000001c7802 */ /* 0x000fe40000000f00 */
[----:B------:R-:W-:-:S07]  /*1050*/  MOV R20, 0x1070 ;  /* 0x0000107000147802 */ /* 0x000fce0000000f00 */
[----:B------:R-:W-:Y:S05]  /*1060*/  CALL.REL.NOINC `($__internal_1_$__cuda_sm3x_div_rn_noftz_f32_slowpath) ;  /* 0x0000000c00347944 */ /* 0x000fea0003c00000 */
[----:B------:R-:W-:-:S07]  /*1070*/  MOV R2, R0 ;  /* 0x0000000000027202 */ /* 0x000fce0000000f00 */
.L_x_24:
[----:B------:R-:W-:Y:S05]  /*1080*/  BSYNC.RECONVERGENT B3 ;  /* 0x0000000000037941 */ /* 0x000fea0003800200 */
.L_x_23:
[----:B------:R-:W-:Y:S02]  /*1090*/  HFMA2 R19, -RZ, RZ, 3.3125, 0 ;  /* 0x42a00000ff137431 */ /* 0x000fe400000001ff */
[----:B------:R-:W-:Y:S01]  /*10a0*/  IMAD.MOV.U32 R0, RZ, RZ, 0x3c4ccccd ;  /* 0x3c4ccccdff007424 */ /* 0x000fe200078e00ff */
[----:B------:R-:W0:Y:S01]  /*10b0*/  FCHK P0, R3, 80 ;  /* 0x42a0000003007902 */ /* 0x000e220000000000 */
[----:B------:R-:W-:Y:S01]  /*10c0*/  BSSY.RECONVERGENT B3, `(.L_x_25) ;  /* 0x000000c000037945 */ /* 0x000fe20003800200 */
[----:B------:R-:W-:Y:S01]  /*10d0*/  FADD R5, R5, R2 ;  /* 0x0000000205057221 */ /* 0x000fe20000000000 */
[----:B------:R-:W-:-:S04]  /*10e0*/  FFMA R19, R0, -R19, 1 ;  /* 0x3f80000000137423 */ /* 0x000fc80000000813 */
[----:B------:R-:W-:-:S04]  /*10f0*/  FFMA R0, R19, R0, 0.012500000186264514923 ;  /* 0x3c4ccccd13007423 */ /* 0x000fc80000000000 */
[----:B------:R-:W-:-:S04]  /*1100*/  FFMA R20, R0, R3, RZ ;  /* 0x0000000300147223 */ /* 0x000fc800000000ff */
[----:B------:R-:W-:-:S04]  /*1110*/  FFMA R19, R20, -80, R3 ;  /* 0xc2a0000014137823 */ /* 0x000fc80000000003 */
[----:B------:R-:W-:Y:S01]  /*1120*/  FFMA R0, R0, R19, R20 ;  /* 0x0000001300007223 */ /* 0x000fe20000000014 */
[----:B0-----:R-:W-:Y:S06]  /*1130*/  @!P0 BRA `(.L_x_26) ;  /* 0x0000000000108947 */ /* 0x001fec0003800000 */
[----:B------:R-:W-:Y:S02]  /*1140*/  MOV R29, R3 ;  /* 0x00000003001d7202 */ /* 0x000fe40000000f00 */
[----:B------:R-:W-:Y:S02]  /*1150*/  MOV R28, 0x42a00000 ;  /* 0x42a00000001c7802 */ /* 0x000fe40000000f00 */
[----:B------:R-:W-:-:S07]  /*1160*/  MOV R20, 0x1180 ;  /* 0x0000118000147802 */ /* 0x000fce0000000f00 */
[----:B------:R-:W-:Y:S05]  /*1170*/  CALL.REL.NOINC `($__internal_1_$__cuda_sm3x_div_rn_noftz_f32_slowpath) ;  /* 0x0000000800f07944 */ /* 0x000fea0003c00000 */
.L_x_26:
[----:B------:R-:W-:Y:S05]  /*1180*/  BSYNC.RECONVERGENT B3 ;  /* 0x0000000000037941 */ /* 0x000fea0003800200 */
.L_x_25:
[----:B------:R-:W-:-:S07]  /*1190*/  FADD R4, R4, R0 ;  /* 0x0000000004047221 */ /* 0x000fce0000000000 */
.L_x_18:
[----:B------:R-:W-:Y:S05]  /*11a0*/  BSYNC.RECONVERGENT B2 ;  /* 0x0000000000027941 */ /* 0x000fea0003800200 */
.L_x_17:
[----:B------:R-:W-:Y:S02]  /*11b0*/  IADD3 R14, P0, PT, R14, 0x8, RZ ;  /* 0x000000080e0e7810 */ /* 0x000fe40007f1e0ff */
[----:B------:R-:W-:Y:S02]  /*11c0*/  IADD3 R16, P1, PT, R16, 0x8, RZ ;  /* 0x0000000810107810 */ /* 0x000fe40007f3e0ff */
[----:B------:R-:W-:Y:S01]  /*11d0*/  IADD3 R10, P2, PT, R10, 0x8, RZ ;  /* 0x000000080a0a7810 */ /* 0x000fe20007f5e0ff */
[----:B------:R-:W-:Y:S01]  /*11e0*/  IMAD.X R15, RZ, RZ, R15, P0 ;  /* 0x000000ffff0f7224 */ /* 0x000fe200000e060f */
[----:B------:R-:W-:Y:S02]  /*11f0*/  IADD3 R12, P3, PT, R12, 0x8, RZ ;  /* 0x000000080c0c7810 */ /* 0x000fe40007f7e0ff */
[----:B------:R-:W-:Y:S02]  /*1200*/  IADD3.X R17, PT, PT, RZ, R17, RZ, P1, !PT ;  /* 0x00000011ff117210 */ /* 0x000fe40000ffe4ff */
[----:B------:R-:W-:-:S02]  /*1210*/  IADD3.X R11, PT, PT, RZ, R11, RZ, P2, !PT ;  /* 0x0000000bff0b7210 */ /* 0x000fc400017fe4ff */
[----:B------:R-:W-:Y:S01]  /*1220*/  IADD3.X R13, PT, PT, RZ, R13, RZ, P3, !PT ;  /* 0x0000000dff0d7210 */ /* 0x000fe20001ffe4ff */
[----:B------:R-:W-:Y:S06]  /*1230*/  BRA.U UP0, `(.L_x_27) ;  /* 0xfffffff1003c7547 */ /* 0x000fec000b83ffff */
.L_x_0:
[----:B------:R-:W0:Y:S02]  /*1240*/  LDCU UR6, c[0x0][0x3b0] ;  /* 0x00007600ff0677ac */ /* 0x000e240008000800 */
[----:B0-----:R-:W-:-:S04]  /*1250*/  ULOP3.LUT UR6, UR6, 0x1, URZ, 0xc0, !UPT ;  /* 0x0000000106067892 */ /* 0x001fc8000f8ec0ff */
[----:B------:R-:W-:-:S04]  /*1260*/  UISETP.NE.U32.AND UP0, UPT, UR6, 0x1, UPT ;  /* 0x000000010600788c */ /* 0x000fc8000bf05070 */
[----:B------:R-:W-:-:S09]  /*1270*/  UISETP.NE.U32.AND.EX UP0, UPT, URZ, URZ, UPT, UP0 ;  /* 0x000000ffff00728c */ /* 0x000fd2000bf05100 */
[----:B------:R-:W-:Y:S05]  /*1280*/  BRA.U UP0, `(.L_x_28) ;  /* 0x00000009002c7547 */ /* 0x000fea000b800000 */
[----:B------:R-:W0:Y:S01]  /*1290*/  LDCU.128 UR12, c[0x0][0x380] ;  /* 0x00007000ff0c77ac */ /* 0x000e220008000c00 */
[----:B------:R-:W-:Y:S02]  /*12a0*/  USHF.L.U32 UR10, UR4, 0x2, URZ ;  /* 0x00000002040a7899 */ /* 0x000fe400080006ff */
[----:B------:R-:W-:Y:S02]  /*12b0*/  USHF.L.U64.HI UR11, UR4, 0x2, UR5 ;  /* 0x00000002040b7899 */ /* 0x000fe40008010205 */
[----:B0-----:R-:W-:Y:S02]  /*12c0*/  UIADD3 UR6, UP1, UPT, UR10, UR14, URZ ;  /* 0x0000000e0a067290 */ /* 0x001fe4000ff3e0ff */
[----:B------:R-:W-:Y:S02]  /*12d0*/  UIADD3 UR8, UP0, UPT, UR10, UR12, URZ ;  /* 0x0000000c0a087290 */ /* 0x000fe4000ff1e0ff */
[----:B------:R-:W-:Y:S02]  /*12e0*/  UIADD3.X UR7, UPT, UPT, UR11, UR15, URZ, UP1, !UPT ;  /* 0x0000000f0b077290 */ /* 0x000fe40008ffe4ff */
[----:B------:R-:W-:Y:S01]  /*12f0*/  UIADD3.X UR9, UPT, UPT, UR11, UR13, URZ, UP0, !UPT ;  /* 0x0000000d0b097290 */ /* 0x000fe200087fe4ff */
[----:B------:R-:W-:Y:S01]  /*1300*/  MOV R10, UR6 ;  /* 0x00000006000a7c02 */ /* 0x000fe20008000f00 */
[----:B------:R-:W-:Y:S01]  /*1310*/  IMAD.U32 R2, RZ, RZ, UR8 ;  /* 0x00000008ff027e24 */ /* 0x000fe2000f8e00ff */
[----:B------:R-:W0:Y:S01]  /*1320*/  LDCU.128 UR12, c[0x0][0x390] ;  /* 0x00007200ff0c77ac */ /* 0x000e220008000c00 */
[----:B------:R-:W-:-:S02]  /*1330*/  MOV R11, UR7 ;  /* 0x00000007000b7c02 */ /* 0x000fc40008000f00 */
[----:B------:R-:W-:-:S04]  /*1340*/  MOV R3, UR9 ;  /* 0x0000000900037c02 */ /* 0x000fc80008000f00 */
[----:B------:R-:W2:Y:S04]  /*1350*/  LDG.E R11, desc[UR20][R10.64] ;  /* 0x000000140a0b7981 */ /* 0x000ea8000c1e1900 */
[----:B------:R-:W3:Y:S01]  /*1360*/  LDG.E R0, desc[UR20][R2.64] ;  /* 0x0000001402007981 */ /* 0x000ee2000c1e1900 */
[----:B0-----:R-:W-:-:S04]  /*1370*/  UIADD3 UR6, UP1, UPT, UR10, UR14, URZ ;  /* 0x0000000e0a067290 */ /* 0x001fc8000ff3e0ff */
[----:B------:R-:W-:Y:S02]  /*1380*/  UIADD3.X UR7, UPT, UPT, UR11, UR15, URZ, UP1, !UPT ;  /* 0x0000000f0b077290 */ /* 0x000fe40008ffe4ff */
[----:B------:R-:W-:-:S04]  /*1390*/  MOV R14, UR6 ;  /* 0x00000006000e7c02 */ /* 0x000fc80008000f00 */
[----:B------:R-:W-:-:S05]  /*13a0*/  MOV R15, UR7 ;  /* 0x00000007000f7c02 */ /* 0x000fca0008000f00 */
[----:B------:R-:W5:Y:S01]  /*13b0*/  LDG.E R3, desc[UR20][R14.64] ;  /* 0x000000140e037981 */ /* 0x000f62000c1e1900 */
[----:B------:R-:W-:-:S04]  /*13c0*/  UIADD3 UR8, UP0, UPT, UR10, UR12, URZ ;  /* 0x0000000c0a087290 */ /* 0x000fc8000ff1e0ff */
[----:B------:R-:W-:Y:S02]  /*13d0*/  UIADD3.X UR9, UPT, UPT, UR11, UR13, URZ, UP0, !UPT ;  /* 0x0000000d0b097290 */ /* 0x000fe400087fe4ff */
[----:B------:R-:W-:-:S04]  /*13e0*/  IMAD.U32 R12, RZ, RZ, UR8 ;  /* 0x00000008ff0c7e24 */ /* 0x000fc8000f8e00ff */
[----:B------:R-:W-:-:S05]  /*13f0*/  MOV R13, UR9 ;  /* 0x00000009000d7c02 */ /* 0x000fca0008000f00 */
[----:B------:R0:W5:Y:S01]  /*1400*/  LDG.E R2, desc[UR20][R12.64] ;  /* 0x000000140c027981 */ /* 0x000162000c1e1900 */
[----:B------:R-:W-:Y:S01]  /*1410*/  BSSY.RECONVERGENT B0, `(.L_x_29) ;  /* 0x0000018000007945 */ /* 0x000fe20003800200 */
[----:B--2--5:R-:W-:Y:S01]  /*1420*/  FADD R10, R8, -R11 ;  /* 0x8000000b080a7221 */ /* 0x024fe20000000000 */
[----:B---3--:R-:W-:-:S03]  /*1430*/  FADD R29, R9, -R0 ;  /* 0x80000000091d7221 */ /* 0x008fc60000000000 */
[----:B------:R-:W-:Y:S01]  /*1440*/  FADD R17, |R10|, -RZ ;  /* 0x800000ff0a117221 */ /* 0x000fe20000000200 */
[----:B------:R-:W-:-:S05]  /*1450*/  FADD R8, |R29|, -RZ ;  /* 0x800000ff1d087221 */ /* 0x000fca0000000200 */
[----:B------:R-:W-:-:S04]  /*1460*/  VIMNMX R11, PT, PT, R8, R17, !PT ;  /* 0x00000011080b7248 */ /* 0x000fc80007fe0100 */
[----:B------:R-:W-:Y:S02]  /*1470*/  LOP3.LUT R9, R11, 0xfe000000, RZ, 0xc0, !PT ;  /* 0xfe0000000b097812 */ /* 0x000fe400078ec0ff */
[----:B------:R-:W-:Y:S02]  /*1480*/  VIMNMX R8, PT, PT, R8, R17, PT ;  /* 0x0000001108087248 */ /* 0x000fe40003fe0100 */
[----:B------:R-:W-:-:S05]  /*1490*/  LOP3.LUT R0, R9, 0x7e800000, RZ, 0x3c, !PT ;  /* 0x7e80000009007812 */ /* 0x000fca00078e3cff */
[-C--:B------:R-:W-:Y:S01]  /*14a0*/  FMUL R16, R8, R0.reuse ;  /* 0x0000000008107220 */ /* 0x080fe20000400000 */
[----:B------:R-:W-:-:S03]  /*14b0*/  FMUL R0, R11, R0 ;  /* 0x000000000b007220 */ /* 0x000fc60000400000 */
[----:B0-----:R-:W-:-:S04]  /*14c0*/  FMUL R13, R16, R16 ;  /* 0x00000010100d7220 */ /* 0x001fc80000400000 */
        /* <DEDUP_REMOVED lines=8> */
.L_x_30:
[----:B------:R-:W-:Y:S01]  /*1550*/  FMUL.FTZ R21, R0, R13 ;  /* 0x0000000d00157220 */ /* 0x000fe20000410000 */
[----:B------:R-:W-:-:S03]  /*1560*/  FMUL.FTZ R12, R13, 0.5 ;  /* 0x3f0000000d0c7820 */ /* 0x000fc60000410000 */
[----:B------:R-:W-:-:S04]  /*1570*/  FFMA R0, -R21, R21, R0 ;  /* 0x0000001515007223 */ /* 0x000fc80000000100 */
[----:B------:R-:W-:-:S07]  /*1580*/  FFMA R21, R0, R12, R21 ;  /* 0x0000000c00157223 */ /* 0x000fce0000000015 */
.L_x_31:
[----:B------:R-:W-:Y:S05]  /*1590*/  BSYNC.RECONVERGENT B0 ;  /* 0x0000000000007941 */ /* 0x000fea0003800200 */
.L_x_29:
        /* <DEDUP_REMOVED lines=23> */
.L_x_34:
[----:B------:R-:W-:Y:S05]  /*1710*/  BSYNC.RECONVERGENT B3 ;  /* 0x0000000000037941 */ /* 0x000fea0003800200 */
.L_x_33:
        /* <DEDUP_REMOVED lines=9> */
[----:B------:R-:W-:Y:S01]  /*17b0*/  MOV R29, R10 ;  /* 0x0000000a001d7202 */ /* 0x000fe20000000f00 */
[----:B------:R-:W-:Y:S01]  /*17c0*/  IMAD.MOV.U32 R28, RZ, RZ, R9 ;  /* 0x000000ffff1c7224 */ /* 0x000fe200078e0009 */
[----:B------:R-:W-:-:S07]  /*17d0*/  MOV R20, 0x17f0 ;  /* 0x000017f000147802 */ /* 0x000fce0000000f00 */
[----:B------:R-:W-:Y:S05]  /*17e0*/  CALL.REL.NOINC `($__internal_1_$__cuda_sm3x_div_rn_noftz_f32_slowpath) ;  /* 0x0000000400547944 */ /* 0x000fea0003c00000 */
[----:B------:R-:W-:-:S07]  /*17f0*/  MOV R13, R0 ;  /* 0x00000000000d7202 */ /* 0x000fce0000000f00 */
.L_x_36:
[----:B------:R-:W-:Y:S05]  /*1800*/  BSYNC.RECONVERGENT B3 ;  /* 0x0000000000037941 */ /* 0x000fea0003800200 */
.L_x_35:
[----:B------:R-:W-:Y:S01]  /*1810*/  HFMA2 R0, -RZ, RZ, 1.07421875, -19.203125 ;  /* 0x3c4ccccdff007431 */ /* 0x000fe200000001ff */
[----:B------:R-:W-:Y:S01]  /*1820*/  FSETP.GE.AND P0, PT, R8, RZ, PT ;  /* 0x000000ff0800720b */ /* 0x000fe20003f06000 */
[----:B------:R-:W-:Y:S01]  /*1830*/  BSSY.RECONVERGENT B0, `(.L_x_37) ;  /* 0x0000013000007945 */ /* 0x000fe20003800200 */
[----:B------:R-:W-:Y:S01]  /*1840*/  MOV R9, 0x42a00000 ;  /* 0x42a0000000097802 */ /* 0x000fe20000000f00 */
[----:B------:R-:W-:-:S04]  /*1850*/  IMAD.MOV.U32 R29, RZ, RZ, RZ ;  /* 0x000000ffff1d7224 */ /* 0x000fc800078e00ff */
[----:B------:R-:W-:-:S04]  /*1860*/  FFMA R9, R0, -R9, 1 ;  /* 0x3f80000000097423 */ /* 0x000fc80000000809 */
[----:B------:R-:W-:Y:S01]  /*1870*/  FFMA R0, R9, R0, 0.012500000186264514923 ;  /* 0x3c4ccccd09007423 */ /* 0x000fe20000000000 */
[----:B------:R-:W-:Y:S01]  /*1880*/  HFMA2 R9, -RZ, RZ, 0, 0 ;  /* 0x00000000ff097431 */ /* 0x000fe200000001ff */
[----:B------:R-:W-:Y:S06]  /*1890*/  @!P0 BRA `(.L_x_38) ;  /* 0x0000000000308947 */ /* 0x000fec0003800000 */
[----:B------:R-:W-:Y:S01]  /*18a0*/  FADD R2, -R7, R2 ;  /* 0x0000000207027221 */ /* 0x000fe20000000100 */
[----:B------:R-:W-:Y:S01]  /*18b0*/  FADD R6, -R6, R3 ;  /* 0x0000000306067221 */ /* 0x000fe20000000100 */
[----:B------:R-:W-:Y:S01]  /*18c0*/  FMUL R7, R11, 120000 ;  /* 0x47ea60000b077820 */ /* 0x000fe20000400000 */
[----:B------:R-:W-:Y:S01]  /*18d0*/  FMUL R9, R8, 250000 ;  /* 0x4874240008097820 */ /* 0x000fe20000400000 */
[----:B------:R-:W-:Y:S02]  /*18e0*/  FMUL R3, R2, R13 ;  /* 0x0000000d02037220 */ /* 0x000fe40000400000 */
[----:B------:R-:W-:Y:S02]  /*18f0*/  FFMA R2, R8, R7, RZ ;  /* 0x0000000708027223 */ /* 0x000fe400000000ff */
[----:B------:R-:W-:Y:S01]  /*1900*/  FFMA R6, R6, R11, -R3 ;  /* 0x0000000b06067223 */ /* 0x000fe20000000803 */
[----:B------:R-:W-:-:S03]  /*1910*/  FMUL R3, R13, 120000 ;  /* 0x47ea60000d037820 */ /* 0x000fc60000400000 */
[----:B------:R-:W-:Y:S01]  /*1920*/  FMUL R9, R6, R9 ;  /* 0x0000000906097220 */ /* 0x000fe20000400000 */
[----:B------:R-:W-:-:S03]  /*1930*/  FFMA R8, R8, R3, RZ ;  /* 0x0000000308087223 */ /* 0x000fc600000000ff */
[C---:B------:R-:W-:Y:S01]  /*1940*/  FFMA R29, R9.reuse, -R13, R2 ;  /* 0x8000000d091d7223 */ /* 0x040fe20000000002 */
[----:B------:R-:W-:-:S07]  /*1950*/  FFMA R9, R9, R11, R8 ;  /* 0x0000000b09097223 */ /* 0x000fce0000000008 */
.L_x_38:
[----:B------:R-:W-:Y:S05]  /*1960*/  BSYNC.RECONVERGENT B0 ;  /* 0x0000000000007941 */ /* 0x000fea0003800200 */
.L_x_37:
[----:B------:R-:W0:Y:S01]  /*1970*/  FCHK P0, R29, 80 ;  /* 0x42a000001d007902 */ /* 0x000e220000000000 */
[----:B------:R-:W-:Y:S01]  /*1980*/  FFMA R2, R0, R29, RZ ;  /* 0x0000001d00027223 */ /* 0x000fe200000000ff */
[----:B------:R-:W-:Y:S03]  /*1990*/  BSSY.RECONVERGENT B3, `(.L_x_39) ;  /* 0x0000008000037945 */ /* 0x000fe60003800200 */
[----:B------:R-:W-:-:S04]  /*19a0*/  FFMA R3, R2, -80, R29 ;  /* 0xc2a0000002037823 */ /* 0x000fc8000000001d */
[----:B------:R-:W-:Y:S01]  /*19b0*/  FFMA R2, R0, R3, R2 ;  /* 0x0000000300027223 */ /* 0x000fe20000000002 */
[----:B0-----:R-:W-:Y:S06]  /*19c0*/  @!P0 BRA `(.L_x_40) ;  /* 0x0000000000108947 */ /* 0x001fec0003800000 */
[----:B------:R-:W-:Y:S02]  /*19d0*/  MOV R28, 0x42a00000 ;  /* 0x42a00000001c7802 */ /* 0x000fe40000000f00 */
[----:B------:R-:W-:-:S07]  /*19e0*/  MOV R20, 0x1a00 ;  /* 0x00001a0000147802 */ /* 0x000fce0000000f00 */
[----:B------:R-:W-:Y:S05]  /*19f0*/  CALL.REL.NOINC `($__internal_1_$__cuda_sm3x_div_rn_noftz_f32_slowpath) ;  /* 0x0000000000d07944 */ /* 0x000fea0003c00000 */
[----:B------:R-:W-:-:S07]  /*1a00*/  MOV R2, R0 ;  /* 0x0000000000027202 */ /* 0x000fce0000000f00 */
.L_x_40:
[----:B------:R-:W-:Y:S05]  /*1a10*/  BSYNC.RECONVERGENT B3 ;  /* 0x0000000000037941 */ /* 0x000fea0003800200 */
.L_x_39:
        /* <DEDUP_REMOVED lines=15> */
.L_x_42:
[----:B------:R-:W-:Y:S05]  /*1b10*/  BSYNC.RECONVERGENT B3 ;  /* 0x0000000000037941 */ /* 0x000fea0003800200 */
.L_x_41:
[----:B------:R-:W-:-:S07]  /*1b20*/  FADD R4, R0, R4 ;  /* 0x0000000400047221 */ /* 0x000fce0000000000 */
.L_x_32:
[----:B------:R-:W-:Y:S05]  /*1b30*/  BSYNC.RECONVERGENT B2 ;  /* 0x0000000000027941 */ /* 0x000fea0003800200 */
.L_x_28:
[----:B------:R-:W0:Y:S01]  /*1b40*/  LDCU.128 UR8, c[0x0][0x3a0] ;  /* 0x00007400ff0877ac */ /* 0x000e220008000c00 */
[----:B-----5:R-:W-:Y:S01]  /*1b50*/  IMAD.SHL.U32 R6, R18, 0x4, RZ ;  /* 0x0000000412067824 */ /* 0x020fe200078e00ff */
[----:B------:R-:W-:-:S04]  /*1b60*/  SHF.R.U32.HI R18, RZ, 0x1e, R18 ;  /* 0x0000001eff127819 */ /* 0x000fc80000011612 */
[C---:B0-----:R-:W-:Y:S02]  /*1b70*/  IADD3 R2, P0, PT, R6.reuse, UR8, RZ ;  /* 0x0000000806027c10 */ /* 0x041fe4000ff1e0ff */
[----:B------:R-:W-:Y:S02]  /*1b80*/  IADD3 R6, P1, PT, R6, UR10, RZ ;  /* 0x0000000a06067c10 */ /* 0x000fe4000ff3e0ff */
[C---:B------:R-:W-:Y:S02]  /*1b90*/  IADD3.X R3, PT, PT, R18.reuse, UR9, RZ, P0, !PT ;  /* 0x0000000912037c10 */ /* 0x040fe400087fe4ff */
[----:B------:R-:W-:-:S03]  /*1ba0*/  IADD3.X R7, PT, PT, R18, UR11, RZ, P1, !PT ;  /* 0x0000000b12077c10 */ /* 0x000fc60008ffe4ff */
[----:B------:R-:W-:Y:S04]  /*1bb0*/  STG.E desc[UR20][R2.64], R5 ;  /* 0x0000000502007986 */ /* 0x000fe8000c101914 */
[----:B------:R-:W-:Y:S01]  /*1bc0*/  STG.E desc[UR20][R6.64], R4 ;  /* 0x0000000406007986 */ /* 0x000fe2000c101914 */
[----:B------:R-:W-:Y:S05]  /*1bd0*/  EXIT ;  /* 0x000000000000794d */ /* 0x000fea0003800000 */
        .weak           $__internal_0_$__cuda_sm20_sqrt_rn_f32_slowpath
        .type           $__internal_0_$__cuda_sm20_sqrt_rn_f32_slowpath,@function
        .size           $__internal_0_$__cuda_sm20_sqrt_rn_f32_slowpath,($__internal_1_$__cuda_sm3x_div_rn_noftz_f32_slowpath - $__internal_0_$__cuda_sm20_sqrt_rn_f32_slowpath)
$__internal_0_$__cuda_sm20_sqrt_rn_f32_slowpath:
[----:B------:R-:W-:-:S13]  /*1be0*/  LOP3.LUT P0, RZ, R0, 0x7fffffff, RZ, 0xc0, !PT ;  /* 0x7fffffff00ff7812 */ /* 0x000fda000780c0ff */
[----:B------:R-:W-:Y:S01]  /*1bf0*/  @!P0 MOV R21, R0 ;  /* 0x0000000000158202 */ /* 0x000fe20000000f00 */
[----:B------:R-:W-:Y:S06]  /*1c00*/  @!P0 BRA `(.L_x_43) ;  /* 0x0000000000408947 */ /* 0x000fec0003800000 */
[----:B------:R-:W-:-:S13]  /*1c10*/  FSETP.GEU.FTZ.AND P0, PT, R0, RZ, PT ;  /* 0x000000ff0000720b */ /* 0x000fda0003f1e000 */
[----:B------:R-:W-:Y:S01]  /*1c20*/  @!P0 MOV R21, 0x7fffffff ;  /* 0x7fffffff00158802 */ /* 0x000fe20000000f00 */
[----:B------:R-:W-:Y:S06]  /*1c30*/  @!P0 BRA `(.L_x_43) ;  /* 0x0000000000348947 */ /* 0x000fec0003800000 */
[----:B------:R-:W-:-:S13]  /*1c40*/  FSETP.GTU.FTZ.AND P0, PT, |R0|, +INF , PT ;  /* 0x7f8000000000780b */ /* 0x000fda0003f1c200 */
[----:B------:R-:W-:Y:S01]  /*1c50*/  @P0 FADD.FTZ R21, R0, 1 ;  /* 0x3f80000000150421 */ /* 0x000fe20000010000 */
[----:B------:R-:W-:Y:S06]  /*1c60*/  @P0 BRA `(.L_x_43) ;  /* 0x0000000000280947 */ /* 0x000fec0003800000 */
[----:B------:R-:W-:-:S13]  /*1c70*/  FSETP.NEU.FTZ.AND P0, PT, |R0|, +INF , PT ;  /* 0x7f8000000000780b */ /* 0x000fda0003f1d200 */
[----:B------:R-:W-:-:S04]  /*1c80*/  @P0 FFMA R24, R0, 1.84467440737095516160e+19, RZ ;  /* 0x5f80000000180823 */ /* 0x000fc800000000ff */
[----:B------:R-:W0:Y:S02]  /*1c90*/  @P0 MUFU.RSQ R21, R24 ;  /* 0x0000001800150308 */ /* 0x000e240000001400 */
[----:B0-----:R-:W-:Y:S01]  /*1ca0*/  @P0 FMUL.FTZ R19, R24, R21 ;  /* 0x0000001518130220 */ /* 0x001fe20000410000 */
[----:B------:R-:W-:Y:S01]  /*1cb0*/  @P0 FMUL.FTZ R23, R21, 0.5 ;  /* 0x3f00000015170820 */ /* 0x000fe20000410000 */
[----:B------:R-:W-:Y:S02]  /*1cc0*/  @!P0 MOV R21, R0 ;  /* 0x0000000000158202 */ /* 0x000fe40000000f00 */
[----:B------:R-:W-:-:S04]  /*1cd0*/  @P0 FADD.FTZ R22, -R19, -RZ ;  /* 0x800000ff13160221 */ /* 0x000fc80000010100 */
[----:B------:R-:W-:-:S04]  /*1ce0*/  @P0 FFMA R22, R19, R22, R24 ;  /* 0x0000001613160223 */ /* 0x000fc80000000018 */
[----:B------:R-:W-:-:S04]  /*1cf0*/  @P0 FFMA R22, R22, R23, R19 ;  /* 0x0000001716160223 */ /* 0x000fc80000000013 */
[----:B------:R-:W-:-:S07]  /*1d00*/  @P0 FMUL.FTZ R21, R22, 2.3283064365386962891e-10 ;  /* 0x2f80000016150820 */ /* 0x000fce0000410000 */
.L_x_43:
[----:B------:R-:W-:Y:S02]  /*1d10*/  HFMA2 R23, -RZ, RZ, 0, 0 ;  /* 0x00000000ff177431 */ /* 0x000fe400000001ff */
[----:B------:R-:W-:-:S04]  /*1d20*/  IMAD.MOV.U32 R22, RZ, RZ, R20 ;  /* 0x000000ffff167224 */ /* 0x000fc800078e0014 */
[----:B------:R-:W-:Y:S05]  /*1d30*/  RET.REL.NODEC R22 `(_Z10calc_accel13pedestrians_tPfS0_m) ;  /* 0xffffffe016b07950 */ /* 0x000fea0003c3ffff */
        .weak           $__internal_1_$__cuda_sm3x_div_rn_noftz_f32_slowpath
        .type           $__internal_1_$__cuda_sm3x_div_rn_noftz_f32_slowpath,@function
        .size           $__internal_1_$__cuda_sm3x_div_rn_noftz_f32_slowpath,(.L_x_57 - $__internal_1_$__cuda_sm3x_div_rn_noftz_f32_slowpath)
$__internal_1_$__cuda_sm3x_div_rn_noftz_f32_slowpath:
[--C-:B------:R-:W-:Y:S01]  /*1d40*/  SHF.R.U32.HI R19, RZ, 0x17, R28.reuse ;  /* 0x00000017ff137819 */ /* 0x100fe2000001161c */
[----:B------:R-:W-:Y:S01]  /*1d50*/  BSSY.RECONVERGENT B0, `(.L_x_44) ;  /* 0x0000064000007945 */ /* 0x000fe20003800200 */
[----:B------:R-:W-:Y:S01]  /*1d60*/  SHF.R.U32.HI R22, RZ, 0x17, R29 ;  /* 0x00000017ff167819 */ /* 0x000fe2000001161d */
[----:B------:R-:W-:Y:S01]  /*1d70*/  IMAD.MOV.U32 R24, RZ, RZ, R28 ;  /* 0x000000ffff187224 */ /* 0x000fe200078e001c */
[----:B------:R-:W-:Y:S02]  /*1d80*/  LOP3.LUT R19, R19, 0xff, RZ, 0xc0, !PT ;  /* 0x000000ff13137812 */ /* 0x000fe400078ec0ff */
[----:B------:R-:W-:Y:S02]  /*1d90*/  LOP3.LUT R22, R22, 0xff, RZ, 0xc0, !PT ;  /* 0x000000ff16167812 */ /* 0x000fe400078ec0ff */
[----:B------:R-:W-:Y:S02]  /*1da0*/  IADD3 R0, PT, PT, R19, -0x1, RZ ;  /* 0xffffffff13007810 */ /* 0x000fe40007ffe0ff */
[----:B------:R-:W-:-:S02]  /*1db0*/  IADD3 R21, PT, PT, R22, -0x1, RZ ;  /* 0xffffffff16157810 */ /* 0x000fc40007ffe0ff */
[----:B------:R-:W-:-:S04]  /*1dc0*/  ISETP.GT.U32.AND P0, PT, R0, 0xfd, PT ;  /* 0x000000fd0000780c */ /* 0x000fc80003f04070 */
[----:B------:R-:W-:-:S13]  /*1dd0*/  ISETP.GT.U32.OR P0, PT, R21, 0xfd, P0 ;  /* 0x000000fd1500780c */ /* 0x000fda0000704470 */
[----:B------:R-:W-:Y:S01]  /*1de0*/  @!P0 MOV R21, RZ ;  /* 0x000000ff00158202 */ /* 0x000fe20000000f00 */
[----:B------:R-:W-:Y:S06]  /*1df0*/  @!P0 BRA `(.L_x_45) ;  /* 0x0000000000608947 */ /* 0x000fec0003800000 */
[----:B------:R-:W-:Y:S02]  /*1e00*/  FSETP.GTU.FTZ.AND P0, PT, |R29|, +INF , PT ;  /* 0x7f8000001d00780b */ /* 0x000fe40003f1c200 */
[----:B------:R-:W-:-:S04]  /*1e10*/  FSETP.GTU.FTZ.AND P1, PT, |R28|, +INF , PT ;  /* 0x7f8000001c00780b */ /* 0x000fc80003f3c200 */
[----:B------:R-:W-:-:S13]  /*1e20*/  PLOP3.LUT P0, PT, P0, P1, PT, 0xf8, 0x8f ;  /* 0x00000000008f781c */ /* 0x000fda0000703f70 */
[----:B------:R-:W-:Y:S05]  /*1e30*/  @P0 BRA `(.L_x_46) ;  /* 0x0000000400500947 */ /* 0x000fea0003800000 */
[----:B------:R-:W-:-:S13]  /*1e40*/  LOP3.LUT P0, RZ, R24, 0x7fffffff, R29, 0xc8, !PT ;  /* 0x7fffffff18ff7812 */ /* 0x000fda000780c81d */
[----:B------:R-:W-:Y:S05]  /*1e50*/  @!P0 BRA `(.L_x_47) ;  /* 0x0000000400408947 */ /* 0x000fea0003800000 */
[C---:B------:R-:W-:Y:S02]  /*1e60*/  FSETP.NEU.FTZ.AND P1, PT, |R29|.reuse, +INF , PT ;  /* 0x7f8000001d00780b */ /* 0x040fe40003f3d200 */
[----:B------:R-:W-:Y:S02]  /*1e70*/  FSETP.NEU.FTZ.AND P2, PT, |R28|, +INF , PT ;  /* 0x7f8000001c00780b */ /* 0x000fe40003f5d200 */
[----:B------:R-:W-:-:S11]  /*1e80*/  FSETP.NEU.FTZ.AND P0, PT, |R29|, +INF , PT ;  /* 0x7f8000001d00780b */ /* 0x000fd60003f1d200 */
[----:B------:R-:W-:Y:S05]  /*1e90*/  @!P2 BRA !P1, `(.L_x_47) ;  /* 0x000000040030a947 */ /* 0x000fea0004800000 */
[----:B------:R-:W-:-:S04]  /*1ea0*/  LOP3.LUT P1, RZ, R29, 0x7fffffff, RZ, 0xc0, !PT ;  /* 0x7fffffff1dff7812 */ /* 0x000fc8000782c0ff */
[----:B------:R-:W-:-:S13]  /*1eb0*/  PLOP3.LUT P1, PT, P2, P1, PT, 0x2f, 0xf2 ;  /* 0x0000000000f2781c */ /* 0x000fda0001722577 */
[----:B------:R-:W-:Y:S05]  /*1ec0*/  @P1 BRA `(.L_x_48) ;  /* 0x00000004001c1947 */ /* 0x000fea0003800000 */
[----:B------:R-:W-:-:S04]  /*1ed0*/  LOP3.LUT P1, RZ, R24, 0x7fffffff, RZ, 0xc0, !PT ;  /* 0x7fffffff18ff7812 */ /* 0x000fc8000782c0ff */
[----:B------:R-:W-:-:S13]  /*1ee0*/  PLOP3.LUT P0, PT, P0, P1, PT, 0x2f, 0xf2 ;  /* 0x0000000000f2781c */ /* 0x000fda0000702577 */
[----:B------:R-:W-:Y:S05]  /*1ef0*/  @P0 BRA `(.L_x_49) ;  /* 0x0000000400040947 */ /* 0x000fea0003800000 */
[----:B------:R-:W-:Y:S02]  /*1f00*/  IADD3 R21, PT, PT, R22, -0x1, RZ ;  /* 0xffffffff16157810 */ /* 0x000fe40007ffe0ff */
[----:B------:R-:W-:Y:S02]  /*1f10*/  ISETP.GE.AND P1, PT, R0, RZ, PT ;  /* 0x000000ff0000720c */ /* 0x000fe40003f26270 */
[----:B------:R-:W-:-:S11]  /*1f20*/  ISETP.GE.AND P0, PT, R21, RZ, PT ;  /* 0x000000ff1500720c */ /* 0x000fd60003f06270 */
[----:B------:R-:W-:Y:S02]  /*1f30*/  @!P1 FFMA R24, R28, 1.84467440737095516160e+19, RZ ;  /* 0x5f8000001c189823 */ /* 0x000fe400000000ff */
[----:B------:R-:W-:Y:S01]  /*1f40*/  @P0 MOV R21, RZ ;  /* 0x000000ff00150202 */ /* 0x000fe20000000f00 */
[----:B------:R-:W-:Y:S02]  /*1f50*/  @!P0 IMAD.MOV.U32 R21, RZ, RZ, -0x40 ;  /* 0xffffffc0ff158424 */ /* 0x000fe400078e00ff */
[----:B------:R-:W-:-:S03]  /*1f60*/  @!P0 FFMA R29, R29, 1.84467440737095516160e+19, RZ ;  /* 0x5f8000001d1d8823 */ /* 0x000fc600000000ff */
[----:B------:R-:W-:-:S07]  /*1f70*/  @!P1 IADD3 R21, PT, PT, R21, 0x40, RZ ;  /* 0x0000004015159810 */ /* 0x000fce0007ffe0ff */
.L_x_45:
[----:B------:R-:W-:Y:S01]  /*1f80*/  LEA R23, R19, 0xc0800000, 0x17 ;  /* 0xc080000013177811 */ /* 0x000fe200078eb8ff */
[----:B------:R-:W-:Y:S01]  /*1f90*/  BSSY.RECONVERGENT B1, `(.L_x_50) ;  /* 0x0000036000017945 */ /* 0x000fe20003800200 */
[----:B------:R-:W-:Y:S02]  /*1fa0*/  IADD3 R22, PT, PT, R22, -0x7f, RZ ;  /* 0xffffff8116167810 */ /* 0x000fe40007ffe0ff */
[----:B------:R-:W-:-:S04]  /*1fb0*/  IADD3 R24, PT, PT, -R23, R24, RZ ;  /* 0x0000001817187210 */ /* 0x000fc80007ffe1ff */
[----:B------:R-:W0:Y:S01]  /*1fc0*/  MUFU.RCP R0, R24 ;  /* 0x0000001800007308 */ /* 0x000e220000001000 */
[----:B------:R-:W-:-:S04]  /*1fd0*/  FADD.FTZ R25, -R24, -RZ ;  /* 0x800000ff18197221 */ /* 0x000fc80000010100 */
[----:B0-----:R-:W-:-:S04]  /*1fe0*/  FFMA R23, R0, R25, 1 ;  /* 0x3f80000000177423 */ /* 0x001fc80000000019 */
[----:B------:R-:W-:Y:S01]  /*1ff0*/  FFMA R23, R0, R23, R0 ;  /* 0x0000001700177223 */ /* 0x000fe20000000000 */
[C---:B------:R-:W-:Y:S01]  /*2000*/  IMAD R0, R22.reuse, -0x800000, R29 ;  /* 0xff80000016007824 */ /* 0x040fe200078e021d */
[----:B------:R-:W-:-:S03]  /*2010*/  IADD3 R22, PT, PT, R22, 0x7f, -R19 ;  /* 0x0000007f16167810 */ /* 0x000fc60007ffe813 */
[----:B------:R-:W-:Y:S02]  /*2020*/  FFMA R24, R0, R23, RZ ;  /* 0x0000001700187223 */ /* 0x000fe400000000ff */
[----:B------:R-:W-:Y:S02]  /*2030*/  IMAD.IADD R21, R22, 0x1, R21 ;  /* 0x0000000116157824 */ /* 0x000fe400078e0215 */
[----:B------:R-:W-:-:S04]  /*2040*/  FFMA R26, R25, R24, R0 ;  /* 0x00000018191a7223 */ /* 0x000fc80000000000 */
[----:B------:R-:W-:-:S04]  /*2050*/  FFMA R26, R23, R26, R24 ;  /* 0x0000001a171a7223 */ /* 0x000fc80000000018 */
[----:B------:R-:W-:-:S04]  /*2060*/  FFMA R25, R25, R26, R0 ;  /* 0x0000001a19197223 */ /* 0x000fc80000000000 */
[----:B------:R-:W-:-:S05]  /*2070*/  FFMA R0, R23, R25, R26 ;  /* 0x0000001917007223 */ /* 0x000fca000000001a */
[----:B------:R-:W-:-:S04]  /*2080*/  SHF.R.U32.HI R19, RZ, 0x17, R0 ;  /* 0x00000017ff137819 */ /* 0x000fc80000011600 */
[----:B------:R-:W-:-:S04]  /*2090*/  LOP3.LUT R22, R19, 0xff, RZ, 0xc0, !PT ;  /* 0x000000ff13167812 */ /* 0x000fc800078ec0ff */
[----:B------:R-:W-:-:S04]  /*20a0*/  IADD3 R19, PT, PT, R22, R21, RZ ;  /* 0x0000001516137210 */ /* 0x000fc80007ffe0ff */
[----:B------:R-:W-:-:S04]  /*20b0*/  IADD3 R22, PT, PT, R19, -0x1, RZ ;  /* 0xffffffff13167810 */ /* 0x000fc80007ffe0ff */
[----:B------:R-:W-:-:S13]  /*20c0*/  ISETP.GE.U32.AND P0, PT, R22, 0xfe, PT ;  /* 0x000000fe1600780c */ /* 0x000fda0003f06070 */
[----:B------:R-:W-:Y:S05]  /*20d0*/  @!P0 BRA `(.L_x_51) ;  /* 0x0000000000808947 */ /* 0x000fea0003800000 */
[----:B------:R-:W-:-:S13]  /*20e0*/  ISETP.GT.AND P0, PT, R19, 0xfe, PT ;  /* 0x000000fe1300780c */ /* 0x000fda0003f04270 */
[----:B------:R-:W-:Y:S05]  /*20f0*/  @P0 BRA `(.L_x_52) ;  /* 0x00000000006c0947 */ /* 0x000fea0003800000 */
[----:B------:R-:W-:-:S13]  /*2100*/  ISETP.GE.AND P0, PT, R19, 0x1, PT ;  /* 0x000000011300780c */ /* 0x000fda0003f06270 */
[----:B------:R-:W-:Y:S05]  /*2110*/  @P0 BRA `(.L_x_53) ;  /* 0x0000000000740947 */ /* 0x000fea0003800000 */
[----:B------:R-:W-:Y:S02]  /*2120*/  ISETP.GE.AND P0, PT, R19, -0x18, PT ;  /* 0xffffffe81300780c */ /* 0x000fe40003f06270 */
[----:B------:R-:W-:-:S11]  /*2130*/  LOP3.LUT R0, R0, 0x80000000, RZ, 0xc0, !PT ;  /* 0x8000000000007812 */ /* 0x000fd600078ec0ff */
[----:B------:R-:W-:Y:S05]  /*2140*/  @!P0 BRA `(.L_x_53) ;  /* 0x0000000000688947 */ /* 0x000fea0003800000 */
[CCC-:B------:R-:W-:Y:S01]  /*2150*/  FFMA.RZ R21, R23.reuse, R25.reuse, R26.reuse ;  /* 0x0000001917157223 */ /* 0x1c0fe2000000c01a */
[CCC-:B------:R-:W-:Y:S01]  /*2160*/  FFMA.RP R22, R23.reuse, R25.reuse, R26.reuse ;  /* 0x0000001917167223 */ /* 0x1c0fe2000000801a */
[----:B------:R-:W-:Y:S01]  /*2170*/  FFMA.RM R25, R23, R25, R26 ;  /* 0x0000001917197223 */ /* 0x000fe2000000401a */
[----:B------:R-:W-:Y:S02]  /*2180*/  IADD3 R23, PT, PT, R19, 0x20, RZ ;  /* 0x0000002013177810 */ /* 0x000fe40007ffe0ff */
[----:B------:R-:W-:Y:S02]  /*2190*/  LOP3.LUT R21, R21, 0x7fffff, RZ, 0xc0, !PT ;  /* 0x007fffff15157812 */ /* 0x000fe400078ec0ff */
[----:B------:R-:W-:Y:S02]  /*21a0*/  ISETP.NE.AND P2, PT, R19, RZ, PT ;  /* 0x000000ff1300720c */ /* 0x000fe40003f45270 */
[----:B------:R-:W-:Y:S02]  /*21b0*/  LOP3.LUT R24, R21, 0x800000, RZ, 0xfc, !PT ;  /* 0x0080000015187812 */ /* 0x000fe400078efcff */
[----:B------:R-:W-:Y:S01]  /*21c0*/  ISETP.NE.AND P1, PT, R19, RZ, PT ;  /* 0x000000ff1300720c */ /* 0x000fe20003f25270 */
[----:B------:R-:W-:Y:S01]  /*21d0*/  IMAD.MOV R19, RZ, RZ, -R19 ;  /* 0x000000ffff137224 */ /* 0x000fe200078e0a13 */
[----:B------:R-:W-:-:S02]  /*21e0*/  SHF.L.U32 R23, R24, R23, RZ ;  /* 0x0000001718177219 */ /* 0x000fc400000006ff */
[----:B------:R-:W-:Y:S02]  /*21f0*/  FSETP.NEU.FTZ.AND P0, PT, R22, R25, PT ;  /* 0x000000191600720b */ /* 0x000fe40003f1d000 */
[----:B------:R-:W-:Y:S02]  /*2200*/  SEL R19, R19, RZ, P2 ;  /* 0x000000ff13137207 */ /* 0x000fe40001000000 */
[----:B------:R-:W-:Y:S02]  /*2210*/  ISETP.NE.AND P1, PT, R23, RZ, P1 ;  /* 0x000000ff1700720c */ /* 0x000fe40000f25270 */
[----:B------:R-:W-:Y:S02]  /*2220*/  SHF.R.U32.HI R24, RZ, R19, R24 ;  /* 0x00000013ff187219 */ /* 0x000fe40000011618 */
[----:B------:R-:W-:Y:S02]  /*2230*/  PLOP3.LUT P0, PT, P0, P1, PT, 0xf8, 0x8f ;  /* 0x00000000008f781c */ /* 0x000fe40000703f70 */
[----:B------:R-:W-:-:S02]  /*2240*/  SHF.R.U32.HI R21, RZ, 0x1, R24 ;  /* 0x00000001ff157819 */ /* 0x000fc40000011618 */
[----:B------:R-:W-:-:S04]  /*2250*/  SEL R22, RZ, 0x1, !P0 ;  /* 0x00000001ff167807 */ /* 0x000fc80004000000 */
[----:B------:R-:W-:-:S04]  /*2260*/  LOP3.LUT R19, R22, 0x1, R21, 0xf8, !PT ;  /* 0x0000000116137812 */ /* 0x000fc800078ef815 */
[----:B------:R-:W-:-:S04]  /*2270*/  LOP3.LUT R24, R19, R24, RZ, 0xc0, !PT ;  /* 0x0000001813187212 */ /* 0x000fc800078ec0ff */
[----:B------:R-:W-:-:S04]  /*2280*/  IADD3 R21, PT, PT, R21, R24, RZ ;  /* 0x0000001815157210 */ /* 0x000fc80007ffe0ff */
[----:B------:R-:W-:Y:S01]  /*2290*/  LOP3.LUT R0, R21, R0, RZ, 0xfc, !PT ;  /* 0x0000000015007212 */ /* 0x000fe200078efcff */
[----:B------:R-:W-:Y:S06]  /*22a0*/  BRA `(.L_x_53) ;  /* 0x0000000000107947 */ /* 0x000fec0003800000 */
.L_x_52:
[----:B------:R-:W-:-:S04]  /*22b0*/  LOP3.LUT R0, R0, 0x80000000, RZ, 0xc0, !PT ;  /* 0x8000000000007812 */ /* 0x000fc800078ec0ff */
[----:B------:R-:W-:Y:S01]  /*22c0*/  LOP3.LUT R0, R0, 0x7f800000, RZ, 0xfc, !PT ;  /* 0x7f80000000007812 */ /* 0x000fe200078efcff */
[----:B------:R-:W-:Y:S06]  /*22d0*/  BRA `(.L_x_53) ;  /* 0x0000000000047947 */ /* 0x000fec0003800000 */
.L_x_51:
[----:B------:R-:W-:-:S07]  /*22e0*/  LEA R0, R21, R0, 0x17 ;  /* 0x0000000015007211 */ /* 0x000fce00078eb8ff */
.L_x_53:
[----:B------:R-:W-:Y:S05]  /*22f0*/  BSYNC.RECONVERGENT B1 ;  /* 0x0000000000017941 */ /* 0x000fea0003800200 */
.L_x_50:
[----:B------:R-:W-:Y:S05]  /*2300*/  BRA `(.L_x_54) ;  /* 0x0000000000207947 */ /* 0x000fea0003800000 */
.L_x_49:
[----:B------:R-:W-:-:S04]  /*2310*/  LOP3.LUT R24, R24, 0x80000000, R29, 0x48, !PT ;  /* 0x8000000018187812 */ /* 0x000fc800078e481d */
[----:B------:R-:W-:Y:S01]  /*2320*/  LOP3.LUT R0, R24, 0x7f800000, RZ, 0xfc, !PT ;  /* 0x7f80000018007812 */ /* 0x000fe200078efcff */
[----:B------:R-:W-:Y:S06]  /*2330*/  BRA `(.L_x_54) ;  /* 0x0000000000147947 */ /* 0x000fec0003800000 */
.L_x_48:
[----:B------:R-:W-:Y:S01]  /*2340*/  LOP3.LUT R0, R24, 0x80000000, R29, 0x48, !PT ;  /* 0x8000000018007812 */ /* 0x000fe200078e481d */
[----:B------:R-:W-:Y:S06]  /*2350*/  BRA `(.L_x_54) ;  /* 0x00000000000c7947 */ /* 0x000fec0003800000 */
.L_x_47:
[----:B------:R-:W0:Y:S01]  /*2360*/  MUFU.RSQ R0, -QNAN ;  /* 0xffc0000000007908 */ /* 0x000e220000001400 */
[----:B------:R-:W-:Y:S05]  /*2370*/  BRA `(.L_x_54) ;  /* 0x0000000000047947 */ /* 0x000fea0003800000 */
.L_x_46:
[----:B------:R-:W-:-:S07]  /*2380*/  FADD.FTZ R0, R29, R28 ;  /* 0x0000001c1d007221 */ /* 0x000fce0000010000 */
.L_x_54:
[----:B------:R-:W-:Y:S05]  /*2390*/  BSYNC.RECONVERGENT B0 ;  /* 0x0000000000007941 */ /* 0x000fea0003800200 */
.L_x_44:
[----:B------:R-:W-:-:S04]  /*23a0*/  HFMA2 R21, -RZ, RZ, 0, 0 ;  /* 0x00000000ff157431 */ /* 0x000fc800000001ff */
[----:B0-----:R-:W-:Y:S05]  /*23b0*/  RET.REL.NODEC R20 `(_Z10calc_accel13pedestrians_tPfS0_m) ;  /* 0xffffffdc14107950 */ /* 0x001fea0003c3ffff */
.L_x_55:
[----:B------:R-:W-:-:S00]  /*23c0*/  BRA `(.L_x_55) ;  /* 0xfffffffc00fc7947 */ /* 0x000fc0000383ffff */
[----:B------:R-:W-:-:S00]  /*23d0*/  NOP ;  /* 0x0000000000007918 */ /* 0x000fc00000000000 */
        /* <DEDUP_REMOVED lines=10> */
.L_x_57:


//--------------------- .nv.shared.reserved.0     --------------------------
	.section	.nv.shared.reserved.0,"aw",@nobits
	.weak		__nv_reservedSMEM_offset_0_alias
	.size		__nv_reservedSMEM_offset_0_alias, 0, 64
	.other		__nv_reservedSMEM_offset_0_alias,@"STO_CUDA_RESERVED_SHARED STV_DEFAULT"
__nv_reservedSMEM_offset_0_alias:
	.zero		0
	.zero		64


//--------------------- .nv.constant0._Z10calc_accel13pedestrians_tPfS0_m --------------------------
	.section	.nv.constant0._Z10calc_accel13pedestrians_tPfS0_m,"a",@progbits
	.sectionflags	@""
	.align	4
.nv.constant0._Z10calc_accel13pedestrians_tPfS0_m:
	.zero		952


//--------------------- SYMBOLS --------------------------

	.type		.nv.reservedSmem.offset0,@object
	.size		.nv.reservedSmem.offset0,0x4
